//
// Generated by NVIDIA NVVM Compiler
//
// Compiler Build ID: CL-36424714
// Cuda compilation tools, release 13.0, V13.0.88
// Based on NVVM 20.0.0
//

.version 9.0
.target sm_100
.address_size 64

	// .globl	_Z7picountPyi
.global .align 4 .b8 precalc_xorwow_matrix[102400];
.global .align 4 .b8 precalc_xorwow_offset_matrix[102400];
.global .align 4 .b8 mrg32k3aM1[2304];
.global .align 4 .b8 mrg32k3aM2[2304];
.global .align 4 .b8 mrg32k3aM1SubSeq[2016];
.global .align 4 .b8 mrg32k3aM2SubSeq[2016];
.global .align 4 .b8 mrg32k3aM1Seq[2304];
.global .align 4 .b8 mrg32k3aM2Seq[2304];
.const .align 8 .b8 __cr_lgamma_table[72];
// _ZZ7picountPyiE7counter has been demoted

.visible .entry _Z7picountPyi(
	.param .u64 .ptr .align 1 _Z7picountPyi_param_0,
	.param .u32 _Z7picountPyi_param_1
)
{
	.local .align 8 .b8 	__local_depot0[48];
	.reg .b64 	%SP;
	.reg .b64 	%SPL;
	.reg .pred 	%p<70>;
	.reg .b32 	%r<1368>;
	.reg .b32 	%f<31>;
	.reg .b64 	%rd<119>;
	// demoted variable
	.shared .align 8 .b8 _ZZ7picountPyiE7counter[8192];
	mov.u64 	%SPL, __local_depot0;
	ld.param.u64 	%rd20, [_Z7picountPyi_param_0];
	ld.param.u32 	%r596, [_Z7picountPyi_param_1];
	add.u64 	%rd1, %SPL, 0;
	mov.u32 	%r1, %tid.x;
	mov.u32 	%r2, %ctaid.x;
	mov.u32 	%r597, %ntid.x;
	mad.lo.s32 	%r3, %r2, %r597, %r1;
	// begin inline asm
	mov.u64 	%rd21, %clock64;
	// end inline asm
	cvt.u32.u64 	%r598, %rd21;
	xor.b32  	%r599, %r598, -1429050551;
	mul.lo.s32 	%r4, %r599, 1099087573;
	{ .reg .b32 tmp; mov.b64 {tmp, %r600}, %rd21; }
	xor.b32  	%r5, %r600, -136515619;
	mul.lo.s32 	%r601, %r5, -1703105765;
	add.s32 	%r602, %r4, %r601;
	add.s32 	%r1354, %r602, 6615241;
	add.s32 	%r1077, %r4, 123456789;
	st.local.v2.u32 	[%rd1], {%r1354, %r1077};
	xor.b32  	%r1076, %r4, 362436069;
	add.s32 	%r1075, %r601, 521288629;
	st.local.v2.u32 	[%rd1+8], {%r1076, %r1075};
	xor.b32  	%r1074, %r601, 88675123;
	add.s32 	%r1073, %r4, 5783321;
	st.local.v2.u32 	[%rd1+16], {%r1074, %r1073};
	setp.eq.s32 	%p1, %r3, 0;
	@%p1 bra 	$L__BB0_115;
	cvt.s64.s32 	%rd112, %r3;
	mov.b32 	%r1060, 0;
$L__BB0_2:
	mov.u64 	%rd3, %rd112;
	and.b64  	%rd4, %rd3, 3;
	setp.eq.s64 	%p2, %rd4, 0;
	@%p2 bra 	$L__BB0_114;
	mul.wide.u32 	%rd23, %r1060, 3200;
	mov.u64 	%rd24, precalc_xorwow_matrix;
	add.s64 	%rd5, %rd24, %rd23;
	mov.b32 	%r1073, 0;
	mov.u32 	%r1074, %r1073;
	mov.u32 	%r1075, %r1073;
	mov.u32 	%r1076, %r1073;
	mov.u32 	%r1077, %r1073;
	mov.u32 	%r1066, %r1073;
$L__BB0_4:
	mul.wide.u32 	%rd25, %r1066, 4;
	add.s64 	%rd26, %rd1, %rd25;
	ld.local.u32 	%r24, [%rd26+4];
	shl.b32 	%r25, %r1066, 5;
	mov.b32 	%r1072, 0;
$L__BB0_5:
	.pragma "nounroll";
	shr.u32 	%r606, %r24, %r1072;
	and.b32  	%r607, %r606, 1;
	setp.eq.b32 	%p3, %r607, 1;
	not.pred 	%p4, %p3;
	add.s32 	%r608, %r25, %r1072;
	mul.lo.s32 	%r609, %r608, 5;
	mul.wide.u32 	%rd27, %r609, 4;
	add.s64 	%rd6, %rd5, %rd27;
	@%p4 bra 	$L__BB0_7;
	ld.global.u32 	%r610, [%rd6];
	xor.b32  	%r1077, %r1077, %r610;
	ld.global.u32 	%r611, [%rd6+4];
	xor.b32  	%r1076, %r1076, %r611;
	ld.global.u32 	%r612, [%rd6+8];
	xor.b32  	%r1075, %r1075, %r612;
	ld.global.u32 	%r613, [%rd6+12];
	xor.b32  	%r1074, %r1074, %r613;
	ld.global.u32 	%r614, [%rd6+16];
	xor.b32  	%r1073, %r1073, %r614;
$L__BB0_7:
	and.b32  	%r616, %r606, 2;
	setp.eq.s32 	%p5, %r616, 0;
	@%p5 bra 	$L__BB0_9;
	ld.global.u32 	%r617, [%rd6+20];
	xor.b32  	%r1077, %r1077, %r617;
	ld.global.u32 	%r618, [%rd6+24];
	xor.b32  	%r1076, %r1076, %r618;
	ld.global.u32 	%r619, [%rd6+28];
	xor.b32  	%r1075, %r1075, %r619;
	ld.global.u32 	%r620, [%rd6+32];
	xor.b32  	%r1074, %r1074, %r620;
	ld.global.u32 	%r621, [%rd6+36];
	xor.b32  	%r1073, %r1073, %r621;
$L__BB0_9:
	and.b32  	%r623, %r606, 4;
	setp.eq.s32 	%p6, %r623, 0;
	@%p6 bra 	$L__BB0_11;
	ld.global.u32 	%r624, [%rd6+40];
	xor.b32  	%r1077, %r1077, %r624;
	ld.global.u32 	%r625, [%rd6+44];
	xor.b32  	%r1076, %r1076, %r625;
	ld.global.u32 	%r626, [%rd6+48];
	xor.b32  	%r1075, %r1075, %r626;
	ld.global.u32 	%r627, [%rd6+52];
	xor.b32  	%r1074, %r1074, %r627;
	ld.global.u32 	%r628, [%rd6+56];
	xor.b32  	%r1073, %r1073, %r628;
$L__BB0_11:
	and.b32  	%r630, %r606, 8;
	setp.eq.s32 	%p7, %r630, 0;
	@%p7 bra 	$L__BB0_13;
	ld.global.u32 	%r631, [%rd6+60];
	xor.b32  	%r1077, %r1077, %r631;
	ld.global.u32 	%r632, [%rd6+64];
	xor.b32  	%r1076, %r1076, %r632;
	ld.global.u32 	%r633, [%rd6+68];
	xor.b32  	%r1075, %r1075, %r633;
	ld.global.u32 	%r634, [%rd6+72];
	xor.b32  	%r1074, %r1074, %r634;
	ld.global.u32 	%r635, [%rd6+76];
	xor.b32  	%r1073, %r1073, %r635;
$L__BB0_13:
	and.b32  	%r637, %r606, 16;
	setp.eq.s32 	%p8, %r637, 0;
	@%p8 bra 	$L__BB0_15;
	ld.global.u32 	%r638, [%rd6+80];
	xor.b32  	%r1077, %r1077, %r638;
	ld.global.u32 	%r639, [%rd6+84];
	xor.b32  	%r1076, %r1076, %r639;
	ld.global.u32 	%r640, [%rd6+88];
	xor.b32  	%r1075, %r1075, %r640;
	ld.global.u32 	%r641, [%rd6+92];
	xor.b32  	%r1074, %r1074, %r641;
	ld.global.u32 	%r642, [%rd6+96];
	xor.b32  	%r1073, %r1073, %r642;
$L__BB0_15:
	and.b32  	%r644, %r606, 32;
	setp.eq.s32 	%p9, %r644, 0;
	@%p9 bra 	$L__BB0_17;
	ld.global.u32 	%r645, [%rd6+100];
	xor.b32  	%r1077, %r1077, %r645;
	ld.global.u32 	%r646, [%rd6+104];
	xor.b32  	%r1076, %r1076, %r646;
	ld.global.u32 	%r647, [%rd6+108];
	xor.b32  	%r1075, %r1075, %r647;
	ld.global.u32 	%r648, [%rd6+112];
	xor.b32  	%r1074, %r1074, %r648;
	ld.global.u32 	%r649, [%rd6+116];
	xor.b32  	%r1073, %r1073, %r649;
$L__BB0_17:
	and.b32  	%r651, %r606, 64;
	setp.eq.s32 	%p10, %r651, 0;
	@%p10 bra 	$L__BB0_19;
	ld.global.u32 	%r652, [%rd6+120];
	xor.b32  	%r1077, %r1077, %r652;
	ld.global.u32 	%r653, [%rd6+124];
	xor.b32  	%r1076, %r1076, %r653;
	ld.global.u32 	%r654, [%rd6+128];
	xor.b32  	%r1075, %r1075, %r654;
	ld.global.u32 	%r655, [%rd6+132];
	xor.b32  	%r1074, %r1074, %r655;
	ld.global.u32 	%r656, [%rd6+136];
	xor.b32  	%r1073, %r1073, %r656;
$L__BB0_19:
	and.b32  	%r658, %r606, 128;
	setp.eq.s32 	%p11, %r658, 0;
	@%p11 bra 	$L__BB0_21;
	ld.global.u32 	%r659, [%rd6+140];
	xor.b32  	%r1077, %r1077, %r659;
	ld.global.u32 	%r660, [%rd6+144];
	xor.b32  	%r1076, %r1076, %r660;
	ld.global.u32 	%r661, [%rd6+148];
	xor.b32  	%r1075, %r1075, %r661;
	ld.global.u32 	%r662, [%rd6+152];
	xor.b32  	%r1074, %r1074, %r662;
	ld.global.u32 	%r663, [%rd6+156];
	xor.b32  	%r1073, %r1073, %r663;
$L__BB0_21:
	and.b32  	%r665, %r606, 256;
	setp.eq.s32 	%p12, %r665, 0;
	@%p12 bra 	$L__BB0_23;
	ld.global.u32 	%r666, [%rd6+160];
	xor.b32  	%r1077, %r1077, %r666;
	ld.global.u32 	%r667, [%rd6+164];
	xor.b32  	%r1076, %r1076, %r667;
	ld.global.u32 	%r668, [%rd6+168];
	xor.b32  	%r1075, %r1075, %r668;
	ld.global.u32 	%r669, [%rd6+172];
	xor.b32  	%r1074, %r1074, %r669;
	ld.global.u32 	%r670, [%rd6+176];
	xor.b32  	%r1073, %r1073, %r670;
$L__BB0_23:
	and.b32  	%r672, %r606, 512;
	setp.eq.s32 	%p13, %r672, 0;
	@%p13 bra 	$L__BB0_25;
	ld.global.u32 	%r673, [%rd6+180];
	xor.b32  	%r1077, %r1077, %r673;
	ld.global.u32 	%r674, [%rd6+184];
	xor.b32  	%r1076, %r1076, %r674;
	ld.global.u32 	%r675, [%rd6+188];
	xor.b32  	%r1075, %r1075, %r675;
	ld.global.u32 	%r676, [%rd6+192];
	xor.b32  	%r1074, %r1074, %r676;
	ld.global.u32 	%r677, [%rd6+196];
	xor.b32  	%r1073, %r1073, %r677;
$L__BB0_25:
	and.b32  	%r679, %r606, 1024;
	setp.eq.s32 	%p14, %r679, 0;
	@%p14 bra 	$L__BB0_27;
	ld.global.u32 	%r680, [%rd6+200];
	xor.b32  	%r1077, %r1077, %r680;
	ld.global.u32 	%r681, [%rd6+204];
	xor.b32  	%r1076, %r1076, %r681;
	ld.global.u32 	%r682, [%rd6+208];
	xor.b32  	%r1075, %r1075, %r682;
	ld.global.u32 	%r683, [%rd6+212];
	xor.b32  	%r1074, %r1074, %r683;
	ld.global.u32 	%r684, [%rd6+216];
	xor.b32  	%r1073, %r1073, %r684;
$L__BB0_27:
	and.b32  	%r686, %r606, 2048;
	setp.eq.s32 	%p15, %r686, 0;
	@%p15 bra 	$L__BB0_29;
	ld.global.u32 	%r687, [%rd6+220];
	xor.b32  	%r1077, %r1077, %r687;
	ld.global.u32 	%r688, [%rd6+224];
	xor.b32  	%r1076, %r1076, %r688;
	ld.global.u32 	%r689, [%rd6+228];
	xor.b32  	%r1075, %r1075, %r689;
	ld.global.u32 	%r690, [%rd6+232];
	xor.b32  	%r1074, %r1074, %r690;
	ld.global.u32 	%r691, [%rd6+236];
	xor.b32  	%r1073, %r1073, %r691;
$L__BB0_29:
	and.b32  	%r693, %r606, 4096;
	setp.eq.s32 	%p16, %r693, 0;
	@%p16 bra 	$L__BB0_31;
	ld.global.u32 	%r694, [%rd6+240];
	xor.b32  	%r1077, %r1077, %r694;
	ld.global.u32 	%r695, [%rd6+244];
	xor.b32  	%r1076, %r1076, %r695;
	ld.global.u32 	%r696, [%rd6+248];
	xor.b32  	%r1075, %r1075, %r696;
	ld.global.u32 	%r697, [%rd6+252];
	xor.b32  	%r1074, %r1074, %r697;
	ld.global.u32 	%r698, [%rd6+256];
	xor.b32  	%r1073, %r1073, %r698;
$L__BB0_31:
	and.b32  	%r700, %r606, 8192;
	setp.eq.s32 	%p17, %r700, 0;
	@%p17 bra 	$L__BB0_33;
	ld.global.u32 	%r701, [%rd6+260];
	xor.b32  	%r1077, %r1077, %r701;
	ld.global.u32 	%r702, [%rd6+264];
	xor.b32  	%r1076, %r1076, %r702;
	ld.global.u32 	%r703, [%rd6+268];
	xor.b32  	%r1075, %r1075, %r703;
	ld.global.u32 	%r704, [%rd6+272];
	xor.b32  	%r1074, %r1074, %r704;
	ld.global.u32 	%r705, [%rd6+276];
	xor.b32  	%r1073, %r1073, %r705;
$L__BB0_33:
	and.b32  	%r707, %r606, 16384;
	setp.eq.s32 	%p18, %r707, 0;
	@%p18 bra 	$L__BB0_35;
	ld.global.u32 	%r708, [%rd6+280];
	xor.b32  	%r1077, %r1077, %r708;
	ld.global.u32 	%r709, [%rd6+284];
	xor.b32  	%r1076, %r1076, %r709;
	ld.global.u32 	%r710, [%rd6+288];
	xor.b32  	%r1075, %r1075, %r710;
	ld.global.u32 	%r711, [%rd6+292];
	xor.b32  	%r1074, %r1074, %r711;
	ld.global.u32 	%r712, [%rd6+296];
	xor.b32  	%r1073, %r1073, %r712;
$L__BB0_35:
	and.b32  	%r714, %r606, 32768;
	setp.eq.s32 	%p19, %r714, 0;
	@%p19 bra 	$L__BB0_37;
	ld.global.u32 	%r715, [%rd6+300];
	xor.b32  	%r1077, %r1077, %r715;
	ld.global.u32 	%r716, [%rd6+304];
	xor.b32  	%r1076, %r1076, %r716;
	ld.global.u32 	%r717, [%rd6+308];
	xor.b32  	%r1075, %r1075, %r717;
	ld.global.u32 	%r718, [%rd6+312];
	xor.b32  	%r1074, %r1074, %r718;
	ld.global.u32 	%r719, [%rd6+316];
	xor.b32  	%r1073, %r1073, %r719;
$L__BB0_37:
	add.s32 	%r1072, %r1072, 16;
	setp.ne.s32 	%p20, %r1072, 32;
	@%p20 bra 	$L__BB0_5;
	mad.lo.s32 	%r720, %r1066, -31, %r25;
	add.s32 	%r1066, %r720, 1;
	setp.ne.s32 	%p21, %r1066, 5;
	@%p21 bra 	$L__BB0_4;
	st.local.u32 	[%rd1+4], %r1077;
	st.local.v2.u32 	[%rd1+8], {%r1076, %r1075};
	st.local.v2.u32 	[%rd1+16], {%r1074, %r1073};
	setp.eq.s64 	%p22, %rd4, 1;
	@%p22 bra 	$L__BB0_114;
	mov.b32 	%r1073, 0;
	mov.u32 	%r1074, %r1073;
	mov.u32 	%r1075, %r1073;
	mov.u32 	%r1076, %r1073;
	mov.u32 	%r1077, %r1073;
	mov.u32 	%r1158, %r1073;
$L__BB0_41:
	mul.wide.u32 	%rd28, %r1158, 4;
	add.s64 	%rd29, %rd1, %rd28;
	ld.local.u32 	%r200, [%rd29+4];
	shl.b32 	%r201, %r1158, 5;
	mov.b32 	%r1164, 0;
$L__BB0_42:
	.pragma "nounroll";
	shr.u32 	%r723, %r200, %r1164;
	and.b32  	%r724, %r723, 1;
	setp.eq.b32 	%p23, %r724, 1;
	not.pred 	%p24, %p23;
	add.s32 	%r725, %r201, %r1164;
	mul.lo.s32 	%r726, %r725, 5;
	mul.wide.u32 	%rd30, %r726, 4;
	add.s64 	%rd7, %rd5, %rd30;
	@%p24 bra 	$L__BB0_44;
	ld.global.u32 	%r727, [%rd7];
	xor.b32  	%r1077, %r1077, %r727;
	ld.global.u32 	%r728, [%rd7+4];
	xor.b32  	%r1076, %r1076, %r728;
	ld.global.u32 	%r729, [%rd7+8];
	xor.b32  	%r1075, %r1075, %r729;
	ld.global.u32 	%r730, [%rd7+12];
	xor.b32  	%r1074, %r1074, %r730;
	ld.global.u32 	%r731, [%rd7+16];
	xor.b32  	%r1073, %r1073, %r731;
$L__BB0_44:
	and.b32  	%r733, %r723, 2;
	setp.eq.s32 	%p25, %r733, 0;
	@%p25 bra 	$L__BB0_46;
	ld.global.u32 	%r734, [%rd7+20];
	xor.b32  	%r1077, %r1077, %r734;
	ld.global.u32 	%r735, [%rd7+24];
	xor.b32  	%r1076, %r1076, %r735;
	ld.global.u32 	%r736, [%rd7+28];
	xor.b32  	%r1075, %r1075, %r736;
	ld.global.u32 	%r737, [%rd7+32];
	xor.b32  	%r1074, %r1074, %r737;
	ld.global.u32 	%r738, [%rd7+36];
	xor.b32  	%r1073, %r1073, %r738;
$L__BB0_46:
	and.b32  	%r740, %r723, 4;
	setp.eq.s32 	%p26, %r740, 0;
	@%p26 bra 	$L__BB0_48;
	ld.global.u32 	%r741, [%rd7+40];
	xor.b32  	%r1077, %r1077, %r741;
	ld.global.u32 	%r742, [%rd7+44];
	xor.b32  	%r1076, %r1076, %r742;
	ld.global.u32 	%r743, [%rd7+48];
	xor.b32  	%r1075, %r1075, %r743;
	ld.global.u32 	%r744, [%rd7+52];
	xor.b32  	%r1074, %r1074, %r744;
	ld.global.u32 	%r745, [%rd7+56];
	xor.b32  	%r1073, %r1073, %r745;
$L__BB0_48:
	and.b32  	%r747, %r723, 8;
	setp.eq.s32 	%p27, %r747, 0;
	@%p27 bra 	$L__BB0_50;
	ld.global.u32 	%r748, [%rd7+60];
	xor.b32  	%r1077, %r1077, %r748;
	ld.global.u32 	%r749, [%rd7+64];
	xor.b32  	%r1076, %r1076, %r749;
	ld.global.u32 	%r750, [%rd7+68];
	xor.b32  	%r1075, %r1075, %r750;
	ld.global.u32 	%r751, [%rd7+72];
	xor.b32  	%r1074, %r1074, %r751;
	ld.global.u32 	%r752, [%rd7+76];
	xor.b32  	%r1073, %r1073, %r752;
$L__BB0_50:
	and.b32  	%r754, %r723, 16;
	setp.eq.s32 	%p28, %r754, 0;
	@%p28 bra 	$L__BB0_52;
	ld.global.u32 	%r755, [%rd7+80];
	xor.b32  	%r1077, %r1077, %r755;
	ld.global.u32 	%r756, [%rd7+84];
	xor.b32  	%r1076, %r1076, %r756;
	ld.global.u32 	%r757, [%rd7+88];
	xor.b32  	%r1075, %r1075, %r757;
	ld.global.u32 	%r758, [%rd7+92];
	xor.b32  	%r1074, %r1074, %r758;
	ld.global.u32 	%r759, [%rd7+96];
	xor.b32  	%r1073, %r1073, %r759;
$L__BB0_52:
	and.b32  	%r761, %r723, 32;
	setp.eq.s32 	%p29, %r761, 0;
	@%p29 bra 	$L__BB0_54;
	ld.global.u32 	%r762, [%rd7+100];
	xor.b32  	%r1077, %r1077, %r762;
	ld.global.u32 	%r763, [%rd7+104];
	xor.b32  	%r1076, %r1076, %r763;
	ld.global.u32 	%r764, [%rd7+108];
	xor.b32  	%r1075, %r1075, %r764;
	ld.global.u32 	%r765, [%rd7+112];
	xor.b32  	%r1074, %r1074, %r765;
	ld.global.u32 	%r766, [%rd7+116];
	xor.b32  	%r1073, %r1073, %r766;
$L__BB0_54:
	and.b32  	%r768, %r723, 64;
	setp.eq.s32 	%p30, %r768, 0;
	@%p30 bra 	$L__BB0_56;
	ld.global.u32 	%r769, [%rd7+120];
	xor.b32  	%r1077, %r1077, %r769;
	ld.global.u32 	%r770, [%rd7+124];
	xor.b32  	%r1076, %r1076, %r770;
	ld.global.u32 	%r771, [%rd7+128];
	xor.b32  	%r1075, %r1075, %r771;
	ld.global.u32 	%r772, [%rd7+132];
	xor.b32  	%r1074, %r1074, %r772;
	ld.global.u32 	%r773, [%rd7+136];
	xor.b32  	%r1073, %r1073, %r773;
$L__BB0_56:
	and.b32  	%r775, %r723, 128;
	setp.eq.s32 	%p31, %r775, 0;
	@%p31 bra 	$L__BB0_58;
	ld.global.u32 	%r776, [%rd7+140];
	xor.b32  	%r1077, %r1077, %r776;
	ld.global.u32 	%r777, [%rd7+144];
	xor.b32  	%r1076, %r1076, %r777;
	ld.global.u32 	%r778, [%rd7+148];
	xor.b32  	%r1075, %r1075, %r778;
	ld.global.u32 	%r779, [%rd7+152];
	xor.b32  	%r1074, %r1074, %r779;
	ld.global.u32 	%r780, [%rd7+156];
	xor.b32  	%r1073, %r1073, %r780;
$L__BB0_58:
	and.b32  	%r782, %r723, 256;
	setp.eq.s32 	%p32, %r782, 0;
	@%p32 bra 	$L__BB0_60;
	ld.global.u32 	%r783, [%rd7+160];
	xor.b32  	%r1077, %r1077, %r783;
	ld.global.u32 	%r784, [%rd7+164];
	xor.b32  	%r1076, %r1076, %r784;
	ld.global.u32 	%r785, [%rd7+168];
	xor.b32  	%r1075, %r1075, %r785;
	ld.global.u32 	%r786, [%rd7+172];
	xor.b32  	%r1074, %r1074, %r786;
	ld.global.u32 	%r787, [%rd7+176];
	xor.b32  	%r1073, %r1073, %r787;
$L__BB0_60:
	and.b32  	%r789, %r723, 512;
	setp.eq.s32 	%p33, %r789, 0;
	@%p33 bra 	$L__BB0_62;
	ld.global.u32 	%r790, [%rd7+180];
	xor.b32  	%r1077, %r1077, %r790;
	ld.global.u32 	%r791, [%rd7+184];
	xor.b32  	%r1076, %r1076, %r791;
	ld.global.u32 	%r792, [%rd7+188];
	xor.b32  	%r1075, %r1075, %r792;
	ld.global.u32 	%r793, [%rd7+192];
	xor.b32  	%r1074, %r1074, %r793;
	ld.global.u32 	%r794, [%rd7+196];
	xor.b32  	%r1073, %r1073, %r794;
$L__BB0_62:
	and.b32  	%r796, %r723, 1024;
	setp.eq.s32 	%p34, %r796, 0;
	@%p34 bra 	$L__BB0_64;
	ld.global.u32 	%r797, [%rd7+200];
	xor.b32  	%r1077, %r1077, %r797;
	ld.global.u32 	%r798, [%rd7+204];
	xor.b32  	%r1076, %r1076, %r798;
	ld.global.u32 	%r799, [%rd7+208];
	xor.b32  	%r1075, %r1075, %r799;
	ld.global.u32 	%r800, [%rd7+212];
	xor.b32  	%r1074, %r1074, %r800;
	ld.global.u32 	%r801, [%rd7+216];
	xor.b32  	%r1073, %r1073, %r801;
$L__BB0_64:
	and.b32  	%r803, %r723, 2048;
	setp.eq.s32 	%p35, %r803, 0;
	@%p35 bra 	$L__BB0_66;
	ld.global.u32 	%r804, [%rd7+220];
	xor.b32  	%r1077, %r1077, %r804;
	ld.global.u32 	%r805, [%rd7+224];
	xor.b32  	%r1076, %r1076, %r805;
	ld.global.u32 	%r806, [%rd7+228];
	xor.b32  	%r1075, %r1075, %r806;
	ld.global.u32 	%r807, [%rd7+232];
	xor.b32  	%r1074, %r1074, %r807;
	ld.global.u32 	%r808, [%rd7+236];
	xor.b32  	%r1073, %r1073, %r808;
$L__BB0_66:
	and.b32  	%r810, %r723, 4096;
	setp.eq.s32 	%p36, %r810, 0;
	@%p36 bra 	$L__BB0_68;
	ld.global.u32 	%r811, [%rd7+240];
	xor.b32  	%r1077, %r1077, %r811;
	ld.global.u32 	%r812, [%rd7+244];
	xor.b32  	%r1076, %r1076, %r812;
	ld.global.u32 	%r813, [%rd7+248];
	xor.b32  	%r1075, %r1075, %r813;
	ld.global.u32 	%r814, [%rd7+252];
	xor.b32  	%r1074, %r1074, %r814;
	ld.global.u32 	%r815, [%rd7+256];
	xor.b32  	%r1073, %r1073, %r815;
$L__BB0_68:
	and.b32  	%r817, %r723, 8192;
	setp.eq.s32 	%p37, %r817, 0;
	@%p37 bra 	$L__BB0_70;
	ld.global.u32 	%r818, [%rd7+260];
	xor.b32  	%r1077, %r1077, %r818;
	ld.global.u32 	%r819, [%rd7+264];
	xor.b32  	%r1076, %r1076, %r819;
	ld.global.u32 	%r820, [%rd7+268];
	xor.b32  	%r1075, %r1075, %r820;
	ld.global.u32 	%r821, [%rd7+272];
	xor.b32  	%r1074, %r1074, %r821;
	ld.global.u32 	%r822, [%rd7+276];
	xor.b32  	%r1073, %r1073, %r822;
$L__BB0_70:
	and.b32  	%r824, %r723, 16384;
	setp.eq.s32 	%p38, %r824, 0;
	@%p38 bra 	$L__BB0_72;
	ld.global.u32 	%r825, [%rd7+280];
	xor.b32  	%r1077, %r1077, %r825;
	ld.global.u32 	%r826, [%rd7+284];
	xor.b32  	%r1076, %r1076, %r826;
	ld.global.u32 	%r827, [%rd7+288];
	xor.b32  	%r1075, %r1075, %r827;
	ld.global.u32 	%r828, [%rd7+292];
	xor.b32  	%r1074, %r1074, %r828;
	ld.global.u32 	%r829, [%rd7+296];
	xor.b32  	%r1073, %r1073, %r829;
$L__BB0_72:
	and.b32  	%r831, %r723, 32768;
	setp.eq.s32 	%p39, %r831, 0;
	@%p39 bra 	$L__BB0_74;
	ld.global.u32 	%r832, [%rd7+300];
	xor.b32  	%r1077, %r1077, %r832;
	ld.global.u32 	%r833, [%rd7+304];
	xor.b32  	%r1076, %r1076, %r833;
	ld.global.u32 	%r834, [%rd7+308];
	xor.b32  	%r1075, %r1075, %r834;
	ld.global.u32 	%r835, [%rd7+312];
	xor.b32  	%r1074, %r1074, %r835;
	ld.global.u32 	%r836, [%rd7+316];
	xor.b32  	%r1073, %r1073, %r836;
$L__BB0_74:
	add.s32 	%r1164, %r1164, 16;
	setp.ne.s32 	%p40, %r1164, 32;
	@%p40 bra 	$L__BB0_42;
	mad.lo.s32 	%r837, %r1158, -31, %r201;
	add.s32 	%r1158, %r837, 1;
	setp.ne.s32 	%p41, %r1158, 5;
	@%p41 bra 	$L__BB0_41;
	st.local.u32 	[%rd1+4], %r1077;
	st.local.v2.u32 	[%rd1+8], {%r1076, %r1075};
	st.local.v2.u32 	[%rd1+16], {%r1074, %r1073};
	setp.ne.s64 	%p42, %rd4, 3;
	@%p42 bra 	$L__BB0_114;
	mov.b32 	%r1073, 0;
	mov.u32 	%r1074, %r1073;
	mov.u32 	%r1075, %r1073;
	mov.u32 	%r1076, %r1073;
	mov.u32 	%r1077, %r1073;
	mov.u32 	%r1250, %r1073;
$L__BB0_78:
	mul.wide.u32 	%rd31, %r1250, 4;
	add.s64 	%rd32, %rd1, %rd31;
	ld.local.u32 	%r376, [%rd32+4];
	shl.b32 	%r377, %r1250, 5;
	mov.b32 	%r1256, 0;
$L__BB0_79:
	.pragma "nounroll";
	shr.u32 	%r840, %r376, %r1256;
	and.b32  	%r841, %r840, 1;
	setp.eq.b32 	%p43, %r841, 1;
	not.pred 	%p44, %p43;
	add.s32 	%r842, %r377, %r1256;
	mul.lo.s32 	%r843, %r842, 5;
	mul.wide.u32 	%rd33, %r843, 4;
	add.s64 	%rd8, %rd5, %rd33;
	@%p44 bra 	$L__BB0_81;
	ld.global.u32 	%r844, [%rd8];
	xor.b32  	%r1077, %r1077, %r844;
	ld.global.u32 	%r845, [%rd8+4];
	xor.b32  	%r1076, %r1076, %r845;
	ld.global.u32 	%r846, [%rd8+8];
	xor.b32  	%r1075, %r1075, %r846;
	ld.global.u32 	%r847, [%rd8+12];
	xor.b32  	%r1074, %r1074, %r847;
	ld.global.u32 	%r848, [%rd8+16];
	xor.b32  	%r1073, %r1073, %r848;
$L__BB0_81:
	and.b32  	%r850, %r840, 2;
	setp.eq.s32 	%p45, %r850, 0;
	@%p45 bra 	$L__BB0_83;
	ld.global.u32 	%r851, [%rd8+20];
	xor.b32  	%r1077, %r1077, %r851;
	ld.global.u32 	%r852, [%rd8+24];
	xor.b32  	%r1076, %r1076, %r852;
	ld.global.u32 	%r853, [%rd8+28];
	xor.b32  	%r1075, %r1075, %r853;
	ld.global.u32 	%r854, [%rd8+32];
	xor.b32  	%r1074, %r1074, %r854;
	ld.global.u32 	%r855, [%rd8+36];
	xor.b32  	%r1073, %r1073, %r855;
$L__BB0_83:
	and.b32  	%r857, %r840, 4;
	setp.eq.s32 	%p46, %r857, 0;
	@%p46 bra 	$L__BB0_85;
	ld.global.u32 	%r858, [%rd8+40];
	xor.b32  	%r1077, %r1077, %r858;
	ld.global.u32 	%r859, [%rd8+44];
	xor.b32  	%r1076, %r1076, %r859;
	ld.global.u32 	%r860, [%rd8+48];
	xor.b32  	%r1075, %r1075, %r860;
	ld.global.u32 	%r861, [%rd8+52];
	xor.b32  	%r1074, %r1074, %r861;
	ld.global.u32 	%r862, [%rd8+56];
	xor.b32  	%r1073, %r1073, %r862;
$L__BB0_85:
	and.b32  	%r864, %r840, 8;
	setp.eq.s32 	%p47, %r864, 0;
	@%p47 bra 	$L__BB0_87;
	ld.global.u32 	%r865, [%rd8+60];
	xor.b32  	%r1077, %r1077, %r865;
	ld.global.u32 	%r866, [%rd8+64];
	xor.b32  	%r1076, %r1076, %r866;
	ld.global.u32 	%r867, [%rd8+68];
	xor.b32  	%r1075, %r1075, %r867;
	ld.global.u32 	%r868, [%rd8+72];
	xor.b32  	%r1074, %r1074, %r868;
	ld.global.u32 	%r869, [%rd8+76];
	xor.b32  	%r1073, %r1073, %r869;
$L__BB0_87:
	and.b32  	%r871, %r840, 16;
	setp.eq.s32 	%p48, %r871, 0;
	@%p48 bra 	$L__BB0_89;
	ld.global.u32 	%r872, [%rd8+80];
	xor.b32  	%r1077, %r1077, %r872;
	ld.global.u32 	%r873, [%rd8+84];
	xor.b32  	%r1076, %r1076, %r873;
	ld.global.u32 	%r874, [%rd8+88];
	xor.b32  	%r1075, %r1075, %r874;
	ld.global.u32 	%r875, [%rd8+92];
	xor.b32  	%r1074, %r1074, %r875;
	ld.global.u32 	%r876, [%rd8+96];
	xor.b32  	%r1073, %r1073, %r876;
$L__BB0_89:
	and.b32  	%r878, %r840, 32;
	setp.eq.s32 	%p49, %r878, 0;
	@%p49 bra 	$L__BB0_91;
	ld.global.u32 	%r879, [%rd8+100];
	xor.b32  	%r1077, %r1077, %r879;
	ld.global.u32 	%r880, [%rd8+104];
	xor.b32  	%r1076, %r1076, %r880;
	ld.global.u32 	%r881, [%rd8+108];
	xor.b32  	%r1075, %r1075, %r881;
	ld.global.u32 	%r882, [%rd8+112];
	xor.b32  	%r1074, %r1074, %r882;
	ld.global.u32 	%r883, [%rd8+116];
	xor.b32  	%r1073, %r1073, %r883;
$L__BB0_91:
	and.b32  	%r885, %r840, 64;
	setp.eq.s32 	%p50, %r885, 0;
	@%p50 bra 	$L__BB0_93;
	ld.global.u32 	%r886, [%rd8+120];
	xor.b32  	%r1077, %r1077, %r886;
	ld.global.u32 	%r887, [%rd8+124];
	xor.b32  	%r1076, %r1076, %r887;
	ld.global.u32 	%r888, [%rd8+128];
	xor.b32  	%r1075, %r1075, %r888;
	ld.global.u32 	%r889, [%rd8+132];
	xor.b32  	%r1074, %r1074, %r889;
	ld.global.u32 	%r890, [%rd8+136];
	xor.b32  	%r1073, %r1073, %r890;
$L__BB0_93:
	and.b32  	%r892, %r840, 128;
	setp.eq.s32 	%p51, %r892, 0;
	@%p51 bra 	$L__BB0_95;
	ld.global.u32 	%r893, [%rd8+140];
	xor.b32  	%r1077, %r1077, %r893;
	ld.global.u32 	%r894, [%rd8+144];
	xor.b32  	%r1076, %r1076, %r894;
	ld.global.u32 	%r895, [%rd8+148];
	xor.b32  	%r1075, %r1075, %r895;
	ld.global.u32 	%r896, [%rd8+152];
	xor.b32  	%r1074, %r1074, %r896;
	ld.global.u32 	%r897, [%rd8+156];
	xor.b32  	%r1073, %r1073, %r897;
$L__BB0_95:
	and.b32  	%r899, %r840, 256;
	setp.eq.s32 	%p52, %r899, 0;
	@%p52 bra 	$L__BB0_97;
	ld.global.u32 	%r900, [%rd8+160];
	xor.b32  	%r1077, %r1077, %r900;
	ld.global.u32 	%r901, [%rd8+164];
	xor.b32  	%r1076, %r1076, %r901;
	ld.global.u32 	%r902, [%rd8+168];
	xor.b32  	%r1075, %r1075, %r902;
	ld.global.u32 	%r903, [%rd8+172];
	xor.b32  	%r1074, %r1074, %r903;
	ld.global.u32 	%r904, [%rd8+176];
	xor.b32  	%r1073, %r1073, %r904;
$L__BB0_97:
	and.b32  	%r906, %r840, 512;
	setp.eq.s32 	%p53, %r906, 0;
	@%p53 bra 	$L__BB0_99;
	ld.global.u32 	%r907, [%rd8+180];
	xor.b32  	%r1077, %r1077, %r907;
	ld.global.u32 	%r908, [%rd8+184];
	xor.b32  	%r1076, %r1076, %r908;
	ld.global.u32 	%r909, [%rd8+188];
	xor.b32  	%r1075, %r1075, %r909;
	ld.global.u32 	%r910, [%rd8+192];
	xor.b32  	%r1074, %r1074, %r910;
	ld.global.u32 	%r911, [%rd8+196];
	xor.b32  	%r1073, %r1073, %r911;
$L__BB0_99:
	and.b32  	%r913, %r840, 1024;
	setp.eq.s32 	%p54, %r913, 0;
	@%p54 bra 	$L__BB0_101;
	ld.global.u32 	%r914, [%rd8+200];
	xor.b32  	%r1077, %r1077, %r914;
	ld.global.u32 	%r915, [%rd8+204];
	xor.b32  	%r1076, %r1076, %r915;
	ld.global.u32 	%r916, [%rd8+208];
	xor.b32  	%r1075, %r1075, %r916;
	ld.global.u32 	%r917, [%rd8+212];
	xor.b32  	%r1074, %r1074, %r917;
	ld.global.u32 	%r918, [%rd8+216];
	xor.b32  	%r1073, %r1073, %r918;
$L__BB0_101:
	and.b32  	%r920, %r840, 2048;
	setp.eq.s32 	%p55, %r920, 0;
	@%p55 bra 	$L__BB0_103;
	ld.global.u32 	%r921, [%rd8+220];
	xor.b32  	%r1077, %r1077, %r921;
	ld.global.u32 	%r922, [%rd8+224];
	xor.b32  	%r1076, %r1076, %r922;
	ld.global.u32 	%r923, [%rd8+228];
	xor.b32  	%r1075, %r1075, %r923;
	ld.global.u32 	%r924, [%rd8+232];
	xor.b32  	%r1074, %r1074, %r924;
	ld.global.u32 	%r925, [%rd8+236];
	xor.b32  	%r1073, %r1073, %r925;
$L__BB0_103:
	and.b32  	%r927, %r840, 4096;
	setp.eq.s32 	%p56, %r927, 0;
	@%p56 bra 	$L__BB0_105;
	ld.global.u32 	%r928, [%rd8+240];
	xor.b32  	%r1077, %r1077, %r928;
	ld.global.u32 	%r929, [%rd8+244];
	xor.b32  	%r1076, %r1076, %r929;
	ld.global.u32 	%r930, [%rd8+248];
	xor.b32  	%r1075, %r1075, %r930;
	ld.global.u32 	%r931, [%rd8+252];
	xor.b32  	%r1074, %r1074, %r931;
	ld.global.u32 	%r932, [%rd8+256];
	xor.b32  	%r1073, %r1073, %r932;
$L__BB0_105:
	and.b32  	%r934, %r840, 8192;
	setp.eq.s32 	%p57, %r934, 0;
	@%p57 bra 	$L__BB0_107;
	ld.global.u32 	%r935, [%rd8+260];
	xor.b32  	%r1077, %r1077, %r935;
	ld.global.u32 	%r936, [%rd8+264];
	xor.b32  	%r1076, %r1076, %r936;
	ld.global.u32 	%r937, [%rd8+268];
	xor.b32  	%r1075, %r1075, %r937;
	ld.global.u32 	%r938, [%rd8+272];
	xor.b32  	%r1074, %r1074, %r938;
	ld.global.u32 	%r939, [%rd8+276];
	xor.b32  	%r1073, %r1073, %r939;
$L__BB0_107:
	and.b32  	%r941, %r840, 16384;
	setp.eq.s32 	%p58, %r941, 0;
	@%p58 bra 	$L__BB0_109;
	ld.global.u32 	%r942, [%rd8+280];
	xor.b32  	%r1077, %r1077, %r942;
	ld.global.u32 	%r943, [%rd8+284];
	xor.b32  	%r1076, %r1076, %r943;
	ld.global.u32 	%r944, [%rd8+288];
	xor.b32  	%r1075, %r1075, %r944;
	ld.global.u32 	%r945, [%rd8+292];
	xor.b32  	%r1074, %r1074, %r945;
	ld.global.u32 	%r946, [%rd8+296];
	xor.b32  	%r1073, %r1073, %r946;
$L__BB0_109:
	and.b32  	%r948, %r840, 32768;
	setp.eq.s32 	%p59, %r948, 0;
	@%p59 bra 	$L__BB0_111;
	ld.global.u32 	%r949, [%rd8+300];
	xor.b32  	%r1077, %r1077, %r949;
	ld.global.u32 	%r950, [%rd8+304];
	xor.b32  	%r1076, %r1076, %r950;
	ld.global.u32 	%r951, [%rd8+308];
	xor.b32  	%r1075, %r1075, %r951;
	ld.global.u32 	%r952, [%rd8+312];
	xor.b32  	%r1074, %r1074, %r952;
	ld.global.u32 	%r953, [%rd8+316];
	xor.b32  	%r1073, %r1073, %r953;
$L__BB0_111:
	add.s32 	%r1256, %r1256, 16;
	setp.ne.s32 	%p60, %r1256, 32;
	@%p60 bra 	$L__BB0_79;
	mad.lo.s32 	%r954, %r1250, -31, %r377;
	add.s32 	%r1250, %r954, 1;
	setp.ne.s32 	%p61, %r1250, 5;
	@%p61 bra 	$L__BB0_78;
	st.local.u32 	[%rd1+4], %r1077;
	st.local.v2.u32 	[%rd1+8], {%r1076, %r1075};
	st.local.v2.u32 	[%rd1+16], {%r1074, %r1073};
$L__BB0_114:
	shr.u64 	%rd112, %rd3, 2;
	add.s32 	%r1060, %r1060, 1;
	setp.gt.u64 	%p62, %rd3, 3;
	@%p62 bra 	$L__BB0_2;
$L__BB0_115:
	shl.b32 	%r955, %r1, 3;
	mov.u32 	%r956, _ZZ7picountPyiE7counter;
	add.s32 	%r557, %r956, %r955;
	mov.b64 	%rd34, 0;
	st.shared.u64 	[%r557], %rd34;
	setp.lt.s32 	%p63, %r596, 1;
	@%p63 bra 	$L__BB0_123;
	and.b32  	%r558, %r596, 3;
	setp.lt.u32 	%p64, %r596, 4;
	mov.b64 	%rd117, 0;
	@%p64 bra 	$L__BB0_119;
	mul.lo.s32 	%r957, %r5, 1703105765;
	sub.s32 	%r958, %r4, %r957;
	add.s32 	%r1348, %r958, 9514737;
	and.b32  	%r959, %r596, 2147483644;
	neg.s32 	%r1347, %r959;
	mov.b64 	%rd117, 0;
$L__BB0_118:
	mov.u32 	%r1354, %r1348;
	shr.u32 	%r960, %r1077, 2;
	xor.b32  	%r961, %r960, %r1077;
	shl.b32 	%r962, %r1073, 4;
	shl.b32 	%r963, %r961, 1;
	xor.b32  	%r964, %r963, %r962;
	xor.b32  	%r965, %r964, %r961;
	xor.b32  	%r966, %r965, %r1073;
	add.s32 	%r967, %r1354, -2899496;
	add.s32 	%r968, %r967, %r966;
	add.s32 	%r969, %r968, 362437;
	cvt.rn.f32.u32 	%f1, %r969;
	fma.rn.f32 	%f2, %f1, 0f2F800000, 0f2F000000;
	shr.u32 	%r970, %r1076, 2;
	xor.b32  	%r971, %r970, %r1076;
	shl.b32 	%r972, %r966, 4;
	shl.b32 	%r973, %r971, 1;
	xor.b32  	%r974, %r973, %r972;
	xor.b32  	%r975, %r974, %r971;
	xor.b32  	%r976, %r975, %r966;
	add.s32 	%r977, %r967, %r976;
	add.s32 	%r978, %r977, 724874;
	cvt.rn.f32.u32 	%f3, %r978;
	fma.rn.f32 	%f4, %f3, 0f2F800000, 0f2F000000;
	mul.f32 	%f5, %f4, %f4;
	fma.rn.f32 	%f6, %f2, %f2, %f5;
	cvt.rzi.s32.f32 	%r979, %f6;
	sub.s32 	%r980, 1, %r979;
	cvt.s64.s32 	%rd38, %r980;
	add.s64 	%rd39, %rd117, %rd38;
	shr.u32 	%r981, %r1075, 2;
	xor.b32  	%r982, %r981, %r1075;
	shl.b32 	%r983, %r976, 4;
	shl.b32 	%r984, %r982, 1;
	xor.b32  	%r985, %r984, %r983;
	xor.b32  	%r986, %r985, %r982;
	xor.b32  	%r987, %r986, %r976;
	add.s32 	%r988, %r967, %r987;
	add.s32 	%r989, %r988, 1087311;
	cvt.rn.f32.u32 	%f7, %r989;
	fma.rn.f32 	%f8, %f7, 0f2F800000, 0f2F000000;
	shr.u32 	%r990, %r1074, 2;
	xor.b32  	%r991, %r990, %r1074;
	shl.b32 	%r992, %r987, 4;
	shl.b32 	%r993, %r991, 1;
	xor.b32  	%r994, %r993, %r992;
	xor.b32  	%r995, %r994, %r991;
	xor.b32  	%r1077, %r995, %r987;
	add.s32 	%r996, %r967, %r1077;
	add.s32 	%r997, %r996, 1449748;
	cvt.rn.f32.u32 	%f9, %r997;
	fma.rn.f32 	%f10, %f9, 0f2F800000, 0f2F000000;
	mul.f32 	%f11, %f10, %f10;
	fma.rn.f32 	%f12, %f8, %f8, %f11;
	cvt.rzi.s32.f32 	%r998, %f12;
	sub.s32 	%r999, 1, %r998;
	cvt.s64.s32 	%rd40, %r999;
	add.s64 	%rd41, %rd39, %rd40;
	shr.u32 	%r1000, %r1073, 2;
	xor.b32  	%r1001, %r1000, %r1073;
	shl.b32 	%r1002, %r1077, 4;
	shl.b32 	%r1003, %r1001, 1;
	xor.b32  	%r1004, %r1003, %r1002;
	xor.b32  	%r1005, %r1004, %r1001;
	xor.b32  	%r1076, %r1005, %r1077;
	add.s32 	%r1006, %r967, %r1076;
	add.s32 	%r1007, %r1006, 1812185;
	cvt.rn.f32.u32 	%f13, %r1007;
	fma.rn.f32 	%f14, %f13, 0f2F800000, 0f2F000000;
	shr.u32 	%r1008, %r966, 2;
	xor.b32  	%r1009, %r1008, %r966;
	shl.b32 	%r1010, %r1076, 4;
	shl.b32 	%r1011, %r1009, 1;
	xor.b32  	%r1012, %r1011, %r1010;
	xor.b32  	%r1013, %r1012, %r1009;
	xor.b32  	%r1075, %r1013, %r1076;
	add.s32 	%r1014, %r967, %r1075;
	add.s32 	%r1015, %r1014, 2174622;
	cvt.rn.f32.u32 	%f15, %r1015;
	fma.rn.f32 	%f16, %f15, 0f2F800000, 0f2F000000;
	mul.f32 	%f17, %f16, %f16;
	fma.rn.f32 	%f18, %f14, %f14, %f17;
	cvt.rzi.s32.f32 	%r1016, %f18;
	sub.s32 	%r1017, 1, %r1016;
	cvt.s64.s32 	%rd42, %r1017;
	add.s64 	%rd43, %rd41, %rd42;
	shr.u32 	%r1018, %r976, 2;
	xor.b32  	%r1019, %r1018, %r976;
	shl.b32 	%r1020, %r1075, 4;
	shl.b32 	%r1021, %r1019, 1;
	xor.b32  	%r1022, %r1021, %r1020;
	xor.b32  	%r1023, %r1022, %r1019;
	xor.b32  	%r1074, %r1023, %r1075;
	add.s32 	%r1024, %r967, %r1074;
	add.s32 	%r1025, %r1024, 2537059;
	cvt.rn.f32.u32 	%f19, %r1025;
	fma.rn.f32 	%f20, %f19, 0f2F800000, 0f2F000000;
	shr.u32 	%r1026, %r987, 2;
	xor.b32  	%r1027, %r1026, %r987;
	shl.b32 	%r1028, %r1074, 4;
	shl.b32 	%r1029, %r1027, 1;
	xor.b32  	%r1030, %r1029, %r1028;
	xor.b32  	%r1031, %r1030, %r1027;
	xor.b32  	%r1073, %r1031, %r1074;
	add.s32 	%r1032, %r1073, %r1354;
	cvt.rn.f32.u32 	%f21, %r1032;
	fma.rn.f32 	%f22, %f21, 0f2F800000, 0f2F000000;
	mul.f32 	%f23, %f22, %f22;
	fma.rn.f32 	%f24, %f20, %f20, %f23;
	cvt.rzi.s32.f32 	%r1033, %f24;
	sub.s32 	%r1034, 1, %r1033;
	cvt.s64.s32 	%rd44, %r1034;
	add.s64 	%rd117, %rd43, %rd44;
	add.s32 	%r1348, %r1354, 2899496;
	add.s32 	%r1347, %r1347, 4;
	setp.ne.s32 	%p65, %r1347, 0;
	@%p65 bra 	$L__BB0_118;
$L__BB0_119:
	setp.eq.s32 	%p66, %r558, 0;
	@%p66 bra 	$L__BB0_122;
	add.s32 	%r1361, %r1354, 724874;
	neg.s32 	%r1360, %r558;
$L__BB0_121:
	.pragma "nounroll";
	mov.u32 	%r587, %r1075;
	mov.u32 	%r586, %r1074;
	mov.u32 	%r1075, %r1073;
	shr.u32 	%r1035, %r1077, 2;
	xor.b32  	%r1036, %r1035, %r1077;
	shl.b32 	%r1037, %r1075, 4;
	shl.b32 	%r1038, %r1036, 1;
	xor.b32  	%r1039, %r1038, %r1037;
	xor.b32  	%r1040, %r1039, %r1036;
	xor.b32  	%r1074, %r1040, %r1075;
	add.s32 	%r1041, %r1361, %r1074;
	add.s32 	%r1042, %r1041, -362437;
	cvt.rn.f32.u32 	%f25, %r1042;
	fma.rn.f32 	%f26, %f25, 0f2F800000, 0f2F000000;
	shr.u32 	%r1043, %r1076, 2;
	xor.b32  	%r1044, %r1043, %r1076;
	shl.b32 	%r1045, %r1074, 4;
	shl.b32 	%r1046, %r1044, 1;
	xor.b32  	%r1047, %r1046, %r1045;
	xor.b32  	%r1048, %r1047, %r1044;
	xor.b32  	%r1073, %r1048, %r1074;
	add.s32 	%r1049, %r1361, %r1073;
	cvt.rn.f32.u32 	%f27, %r1049;
	fma.rn.f32 	%f28, %f27, 0f2F800000, 0f2F000000;
	mul.f32 	%f29, %f28, %f28;
	fma.rn.f32 	%f30, %f26, %f26, %f29;
	cvt.rzi.s32.f32 	%r1050, %f30;
	sub.s32 	%r1051, 1, %r1050;
	cvt.s64.s32 	%rd45, %r1051;
	add.s64 	%rd117, %rd117, %rd45;
	add.s32 	%r1361, %r1361, 724874;
	add.s32 	%r1360, %r1360, 1;
	setp.ne.s32 	%p67, %r1360, 0;
	mov.u32 	%r1076, %r586;
	mov.u32 	%r1077, %r587;
	@%p67 bra 	$L__BB0_121;
$L__BB0_122:
	st.shared.u64 	[%r557], %rd117;
$L__BB0_123:
	bar.sync 	0;
	setp.ne.s32 	%p68, %r1, 0;
	@%p68 bra 	$L__BB0_127;
	cvta.to.global.u64 	%rd47, %rd20;
	mul.wide.u32 	%rd48, %r2, 8;
	add.s64 	%rd17, %rd47, %rd48;
	mov.b64 	%rd118, 0;
	mov.b32 	%r1367, 128;
$L__BB0_125:
	add.s32 	%r1054, %r956, %r1367;
	ld.shared.u64 	%rd49, [%r1054+-128];
	add.s64 	%rd50, %rd118, %rd49;
	ld.shared.u64 	%rd51, [%r1054+-120];
	add.s64 	%rd52, %rd50, %rd51;
	ld.shared.u64 	%rd53, [%r1054+-112];
	add.s64 	%rd54, %rd52, %rd53;
	ld.shared.u64 	%rd55, [%r1054+-104];
	add.s64 	%rd56, %rd54, %rd55;
	ld.shared.u64 	%rd57, [%r1054+-96];
	add.s64 	%rd58, %rd56, %rd57;
	ld.shared.u64 	%rd59, [%r1054+-88];
	add.s64 	%rd60, %rd58, %rd59;
	ld.shared.u64 	%rd61, [%r1054+-80];
	add.s64 	%rd62, %rd60, %rd61;
	ld.shared.u64 	%rd63, [%r1054+-72];
	add.s64 	%rd64, %rd62, %rd63;
	ld.shared.u64 	%rd65, [%r1054+-64];
	add.s64 	%rd66, %rd64, %rd65;
	ld.shared.u64 	%rd67, [%r1054+-56];
	add.s64 	%rd68, %rd66, %rd67;
	ld.shared.u64 	%rd69, [%r1054+-48];
	add.s64 	%rd70, %rd68, %rd69;
	ld.shared.u64 	%rd71, [%r1054+-40];
	add.s64 	%rd72, %rd70, %rd71;
	ld.shared.u64 	%rd73, [%r1054+-32];
	add.s64 	%rd74, %rd72, %rd73;
	ld.shared.u64 	%rd75, [%r1054+-24];
	add.s64 	%rd76, %rd74, %rd75;
	ld.shared.u64 	%rd77, [%r1054+-16];
	add.s64 	%rd78, %rd76, %rd77;
	ld.shared.u64 	%rd79, [%r1054+-8];
	add.s64 	%rd80, %rd78, %rd79;
	ld.shared.u64 	%rd81, [%r1054];
	add.s64 	%rd82, %rd80, %rd81;
	ld.shared.u64 	%rd83, [%r1054+8];
	add.s64 	%rd84, %rd82, %rd83;
	ld.shared.u64 	%rd85, [%r1054+16];
	add.s64 	%rd86, %rd84, %rd85;
	ld.shared.u64 	%rd87, [%r1054+24];
	add.s64 	%rd88, %rd86, %rd87;
	ld.shared.u64 	%rd89, [%r1054+32];
	add.s64 	%rd90, %rd88, %rd89;
	ld.shared.u64 	%rd91, [%r1054+40];
	add.s64 	%rd92, %rd90, %rd91;
	ld.shared.u64 	%rd93, [%r1054+48];
	add.s64 	%rd94, %rd92, %rd93;
	ld.shared.u64 	%rd95, [%r1054+56];
	add.s64 	%rd96, %rd94, %rd95;
	ld.shared.u64 	%rd97, [%r1054+64];
	add.s64 	%rd98, %rd96, %rd97;
	ld.shared.u64 	%rd99, [%r1054+72];
	add.s64 	%rd100, %rd98, %rd99;
	ld.shared.u64 	%rd101, [%r1054+80];
	add.s64 	%rd102, %rd100, %rd101;
	ld.shared.u64 	%rd103, [%r1054+88];
	add.s64 	%rd104, %rd102, %rd103;
	ld.shared.u64 	%rd105, [%r1054+96];
	add.s64 	%rd106, %rd104, %rd105;
	ld.shared.u64 	%rd107, [%r1054+104];
	add.s64 	%rd108, %rd106, %rd107;
	ld.shared.u64 	%rd109, [%r1054+112];
	add.s64 	%rd110, %rd108, %rd109;
	ld.shared.u64 	%rd111, [%r1054+120];
	add.s64 	%rd118, %rd110, %rd111;
	add.s32 	%r1367, %r1367, 256;
	setp.ne.s32 	%p69, %r1367, 8320;
	@%p69 bra 	$L__BB0_125;
	st.global.u64 	[%rd17], %rd118;
$L__BB0_127:
	ret;

}


// ===== COMPILED SASS (sm_100) =====

	.target	sm_100

	.elftype	@"ET_EXEC"


//--------------------- .note.nv.tkinfo           --------------------------
	.section	.note.nv.tkinfo,"",@"SHT_NOTE"
	.sectionflags	@"SHF_NOTE_NV_TKINFO"
	.tkinfo
        /*0018*/ 	.word	0x00000002
        /*0030*/ 	.string	""
        /*0030*/ 	.string	"ptxas"
        /*0030*/ 	.string	"Cuda compilation tools, release 13.0, V13.0.88"
        /*0030*/ 	.string	"Build cuda_13.0.r13.0/compiler.36424714_0"
        /*0030*/ 	.string	"-arch sm_100 -m 64 "



//--------------------- .note.nv.cuinfo           --------------------------
	.section	.note.nv.cuinfo,"",@"SHT_NOTE"
	.sectionflags	@"SHF_NOTE_NV_CUINFO"
        /*0018*/ 	.short	0x0002
        /*001a*/ 	.short	0x0064
        /*001c*/ 	.short	0x0082
	.zero		2


//--------------------- .nv.info                  --------------------------
	.section	.nv.info,"",@"SHT_CUDA_INFO"
	.align	4


	//----- nvinfo : EIATTR_REGCOUNT
	.align		4
        /*0000*/ 	.byte	0x04, 0x2f
        /*0002*/ 	.short	(.L_10 - .L_9)
	.align		4
.L_9:
        /*0004*/ 	.word	index@(_Z7picountPyi)
        /*0008*/ 	.word	0x0000001f


	//----- nvinfo : EIATTR_FRAME_SIZE
	.align		4
.L_10:
        /*000c*/ 	.byte	0x04, 0x11
        /*000e*/ 	.short	(.L_12 - .L_11)
	.align		4
.L_11:
        /*0010*/ 	.word	index@(_Z7picountPyi)
        /*0014*/ 	.word	0x00000030


	//----- nvinfo : EIATTR_MIN_STACK_SIZE
	.align		4
.L_12:
        /*0018*/ 	.byte	0x04, 0x12
        /*001a*/ 	.short	(.L_14 - .L_13)
	.align		4
.L_13:
        /*001c*/ 	.word	index@(_Z7picountPyi)
        /*0020*/ 	.word	0x00000030
.L_14:


//--------------------- .nv.compat                --------------------------
	.section	.nv.compat,"",@"SHT_CUDA_COMPAT_INFO"
	.align	4
        /*0000*/ 	.byte	0x02, 0x09, 0x00, 0x00, 0x02, 0x02, 0x01, 0x00, 0x02, 0x05, 0x05, 0x00, 0x03, 0x07, 0x01, 0x01
        /*0010*/ 	.byte	0x02, 0x03, 0x00, 0x00, 0x02, 0x06, 0x01, 0x00, 0x04, 0x0b, 0x08, 0x00, 0x09, 0x00, 0x00, 0x00
        /*0020*/ 	.byte	0x00, 0x00, 0x00, 0x00


//--------------------- .nv.info._Z7picountPyi    --------------------------
	.section	.nv.info._Z7picountPyi,"",@"SHT_CUDA_INFO"
	.sectionflags	@""
	.align	4


	//----- nvinfo : EIATTR_CUDA_API_VERSION
	.align		4
        /*0000*/ 	.byte	0x04, 0x37
        /*0002*/ 	.short	(.L_16 - .L_15)
.L_15:
        /*0004*/ 	.word	0x00000082


	//----- nvinfo : EIATTR_KPARAM_INFO
	.align		4
.L_16:
        /*0008*/ 	.byte	0x04, 0x17
        /*000a*/ 	.short	(.L_18 - .L_17)
.L_17:
        /*000c*/ 	.word	0x00000000
        /*0010*/ 	.short	0x0001
        /*0012*/ 	.short	0x0008
        /*0014*/ 	.byte	0x00, 0xf0, 0x11, 0x00


	//----- nvinfo : EIATTR_KPARAM_INFO
	.align		4
.L_18:
        /*0018*/ 	.byte	0x04, 0x17
        /*001a*/ 	.short	(.L_20 - .L_19)
.L_19:
        /*001c*/ 	.word	0x00000000
        /*0020*/ 	.short	0x0000
        /*0022*/ 	.short	0x0000
        /*0024*/ 	.byte	0x00, 0xf5, 0x21, 0x00


	//----- nvinfo : EIATTR_SPARSE_MMA_MASK
	.align		4
.L_20:
        /*0028*/ 	.byte	0x03, 0x50
        /*002a*/ 	.short	0x0000


	//----- nvinfo : EIATTR_MAXREG_COUNT
	.align		4
        /*002c*/ 	.byte	0x03, 0x1b
        /*002e*/ 	.short	0x00ff


	//----- nvinfo : EIATTR_NUM_BARRIERS
	.align		4
        /*0030*/ 	.byte	0x02, 0x4c
        /*0032*/ 	.byte	0x01
	.zero		1


	//----- nvinfo : EIATTR_MERCURY_ISA_VERSION
	.align		4
        /*0034*/ 	.byte	0x03, 0x5f
        /*0036*/ 	.short	0x0101


	//----- nvinfo : EIATTR_VRC_CTA_INIT_COUNT
	.align		4
        /*0038*/ 	.byte	0x02, 0x4a
	.zero		1
	.zero		1


	//----- nvinfo : EIATTR_EXIT_INSTR_OFFSETS
	.align		4
        /*003c*/ 	.byte	0x04, 0x1c
        /*003e*/ 	.short	(.L_22 - .L_21)


	//   ....[0]....
.L_21:
        /*0040*/ 	.word	0x000030e0


	//   ....[1]....
        /*0044*/ 	.word	0x000034a0


	//----- nvinfo : EIATTR_CRS_STACK_SIZE
	.align		4
.L_22:
        /*0048*/ 	.byte	0x04, 0x1e
        /*004a*/ 	.short	(.L_24 - .L_23)
.L_23:
        /*004c*/ 	.word	0x00000000


	//----- nvinfo : EIATTR_CBANK_PARAM_SIZE
	.align		4
.L_24:
        /*0050*/ 	.byte	0x03, 0x19
        /*0052*/ 	.short	0x000c


	//----- nvinfo : EIATTR_PARAM_CBANK
	.align		4
        /*0054*/ 	.byte	0x04, 0x0a
        /*0056*/ 	.short	(.L_26 - .L_25)
	.align		4
.L_25:
        /*0058*/ 	.word	index@(.nv.constant0._Z7picountPyi)
        /*005c*/ 	.short	0x0380
        /*005e*/ 	.short	0x000c


	//----- nvinfo : EIATTR_SW_WAR
	.align		4
.L_26:
        /*0060*/ 	.byte	0x04, 0x36
        /*0062*/ 	.short	(.L_28 - .L_27)
.L_27:
        /*0064*/ 	.word	0x00000008
.L_28:


//--------------------- .nv.callgraph             --------------------------
	.section	.nv.callgraph,"",@"SHT_CUDA_CALLGRAPH"
	.align	4
	.sectionentsize	8
	.align		4
        /*0000*/ 	.word	0x00000000
	.align		4
        /*0004*/ 	.word	0xffffffff
	.align		4
        /*0008*/ 	.word	0x00000000
	.align		4
        /*000c*/ 	.word	0xfffffffe
	.align		4
        /*0010*/ 	.word	0x00000000
	.align		4
        /*0014*/ 	.word	0xfffffffd
	.align		4
        /*0018*/ 	.word	0x00000000
	.align		4
        /*001c*/ 	.word	0xfffffffc


//--------------------- .nv.constant4             --------------------------
	.section	.nv.constant4,"a",@progbits
	.align	8
	.align		8
.nv.constant4:
        /*0000*/ 	.dword	precalc_xorwow_matrix
	.align		8
        /*0008*/ 	.dword	precalc_xorwow_offset_matrix
	.align		8
        /*0010*/ 	.dword	mrg32k3aM1
	.align		8
        /*0018*/ 	.dword	mrg32k3aM2
	.align		8
        /*0020*/ 	.dword	mrg32k3aM1SubSeq
	.align		8
        /*0028*/ 	.dword	mrg32k3aM2SubSeq
	.align		8
        /*0030*/ 	.dword	mrg32k3aM1Seq
	.align		8
        /*0038*/ 	.dword	mrg32k3aM2Seq


//--------------------- .nv.constant3             --------------------------
	.section	.nv.constant3,"a",@progbits
	.align	8
.nv.constant3:
	.type		__cr_lgamma_table,@object
	.size		__cr_lgamma_table,(.L_8 - __cr_lgamma_table)
__cr_lgamma_table:
        /*0000*/ 	.byte	0x00, 0x00, 0x00, 0x00, 0x00, 0x00, 0x00, 0x00, 0x00, 0x00, 0x00, 0x00, 0x00, 0x00, 0x00, 0x00
        /*0010*/ 	.byte	0xef, 0x39, 0xfa, 0xfe, 0x42, 0x2e, 0xe6, 0x3f, 0x02, 0x20, 0x2a, 0xfa, 0x0b, 0xab, 0xfc, 0x3f
        /*0020*/ 	.byte	0xf9, 0x2c, 0x92, 0x7c, 0xa7, 0x6c, 0x09, 0x40, 0xc9, 0x79, 0x44, 0x3c, 0x64, 0x26, 0x13, 0x40
        /*0030*/ 	.byte	0xca, 0x01, 0xcf, 0x3a, 0x27, 0x51, 0x1a, 0x40, 0x30, 0xcc, 0x2d, 0xf3, 0xe1, 0x0c, 0x21, 0x40
        /*0040*/ 	.byte	0x0d, 0xb7, 0xfc, 0x82, 0x8e, 0x35, 0x25, 0x40
.L_8:


//--------------------- .text._Z7picountPyi       --------------------------
	.section	.text._Z7picountPyi,"ax",@progbits
	.align	128
        .global         _Z7picountPyi
        .type           _Z7picountPyi,@function
        .size           _Z7picountPyi,(.L_x_18 - _Z7picountPyi)
        .other          _Z7picountPyi,@"STO_CUDA_ENTRY STV_DEFAULT"
_Z7picountPyi:
.text._Z7picountPyi:
[----:B------:R-:W0:Y:S01]  /*0000*/  LDC R1, c[0x0][0x37c] ;  /* 0x0000df00ff017b82 */ /* 0x000e220000000800 */
[----:B------:R-:W1:Y:S01]  /*0010*/  S2R R13, SR_TID.X ;  /* 0x00000000000d7919 */ /* 0x000e620000002100 */
[----:B------:R-:W1:Y:S01]  /*0020*/  LDCU UR4, c[0x0][0x360] ;  /* 0x00006c00ff0477ac */ /* 0x000e620008000800 */
[----:B0-----:R-:W-:Y:S01]  /*0030*/  VIADD R1, R1, 0xffffffd0 ;  /* 0xffffffd001017836 */ /* 0x001fe20000000000 */
[----:B------:R-:W1:Y:S01]  /*0040*/  S2R R0, SR_CTAID.X ;  /* 0x0000000000007919 */ /* 0x000e620000002500 */
[----:B------:R-:W0:Y:S01]  /*0050*/  LDCU.64 UR8, c[0x0][0x358] ;  /* 0x00006b00ff0877ac */ /* 0x000e220008000a00 */
[----:B-1----:R-:W-:Y:S01]  /*0060*/  IMAD R13, R0, UR4, R13 ;  /* 0x00000004000d7c24 */ /* 0x002fe2000f8e020d */
[----:B------:R-:W-:-:S06]  /*0070*/  CS2R R16, SR_CLOCKLO ;  /* 0x0000000000107805 */ /* 0x000fcc0000015000 */
[----:B------:R-:W-:Y:S01]  /*0080*/  LOP3.LUT R15, R16, 0xaad26b49, RZ, 0x3c, !PT ;  /* 0xaad26b49100f7812 */ /* 0x000fe200078e3cff */
[----:B------:R-:W-:Y:S01]  /*0090*/  BSSY.RECONVERGENT B0, `(.L_x_0) ;  /* 0x000025e000007945 */ /* 0x000fe20003800200 */
[----:B------:R-:W-:Y:S02]  /*00a0*/  LOP3.LUT R16, R17, 0xf7dcefdd, RZ, 0x3c, !PT ;  /* 0xf7dcefdd11107812 */ /* 0x000fe400078e3cff */
[----:B------:R-:W-:Y:S01]  /*00b0*/  ISETP.NE.AND P0, PT, R13, RZ, PT ;  /* 0x000000ff0d00720c */ /* 0x000fe20003f05270 */
[----:B------:R-:W-:Y:S02]  /*00c0*/  IMAD R15, R15, 0x4182bed5, RZ ;  /* 0x4182bed50f0f7824 */ /* 0x000fe400078e02ff */
[----:B------:R-:W-:Y:S02]  /*00d0*/  IMAD R2, R16, -0x658354e5, RZ ;  /* 0x9a7cab1b10027824 */ /* 0x000fe400078e02ff */
[C---:B------:R-:W-:Y:S01]  /*00e0*/  VIADD R7, R15.reuse, 0x75bcd15 ;  /* 0x075bcd150f077836 */ /* 0x040fe20000000000 */
[C---:B------:R-:W-:Y:S01]  /*00f0*/  LOP3.LUT R4, R15.reuse, 0x159a55e5, RZ, 0x3c, !PT ;  /* 0x159a55e50f047812 */ /* 0x040fe200078e3cff */
[C---:B------:R-:W-:Y:S01]  /*0100*/  VIADD R5, R2.reuse, 0x1f123bb5 ;  /* 0x1f123bb502057836 */ /* 0x040fe20000000000 */
[C---:B------:R-:W-:Y:S01]  /*0110*/  IADD3 R6, PT, PT, R15.reuse, 0x64f0c9, R2 ;  /* 0x0064f0c90f067810 */ /* 0x040fe20007ffe002 */
[----:B------:R-:W-:Y:S01]  /*0120*/  VIADD R3, R15, 0x583f19 ;  /* 0x00583f190f037836 */ /* 0x000fe20000000000 */
[----:B------:R-:W-:-:S02]  /*0130*/  LOP3.LUT R2, R2, 0x5491333, RZ, 0x3c, !PT ;  /* 0x0549133302027812 */ /* 0x000fc400078e3cff */
[----:B------:R1:W-:Y:S04]  /*0140*/  STL.64 [R1+0x8], R4 ;  /* 0x0000080401007387 */ /* 0x0003e80000100a00 */
[----:B------:R1:W-:Y:S04]  /*0150*/  STL.64 [R1], R6 ;  /* 0x0000000601007387 */ /* 0x0003e80000100a00 */
[----:B------:R1:W-:Y:S01]  /*0160*/  STL.64 [R1+0x10], R2 ;  /* 0x0000100201007387 */ /* 0x0003e20000100a00 */
[----:B0-----:R-:W-:Y:S05]  /*0170*/  @!P0 BRA `(.L_x_1) ;  /* 0x00000024003c8947 */ /* 0x001fea0003800000 */
[----:B------:R-:W-:Y:S01]  /*0180*/  SHF.R.S32.HI R14, RZ, 0x1f, R13 ;  /* 0x0000001fff0e7819 */ /* 0x000fe2000001140d */
[----:B------:R-:W-:-:S07]  /*0190*/  IMAD.MOV.U32 R12, RZ, RZ, RZ ;  /* 0x000000ffff0c7224 */ /* 0x000fce00078e00ff */
.L_x_10:
[----:B------:R-:W-:Y:S01]  /*01a0*/  LOP3.LUT R20, R13, 0x3, RZ, 0xc0, !PT ;  /* 0x000000030d147812 */ /* 0x000fe200078ec0ff */
[----:B------:R-:W-:Y:S03]  /*01b0*/  BSSY.RECONVERGENT B1, `(.L_x_2) ;  /* 0x0000245000017945 */ /* 0x000fe60003800200 */
[----:B------:R-:W-:-:S04]  /*01c0*/  ISETP.NE.U32.AND P0, PT, R20, RZ, PT ;  /* 0x000000ff1400720c */ /* 0x000fc80003f05070 */
[----:B------:R-:W-:-:S13]  /*01d0*/  ISETP.NE.AND.EX P0, PT, RZ, RZ, PT, P0 ;  /* 0x000000ffff00720c */ /* 0x000fda0003f05300 */
[----:B0-23--:R-:W-:Y:S05]  /*01e0*/  @!P0 BRA `(.L_x_3) ;  /* 0x0000002400048947 */ /* 0x00dfea0003800000 */
[----:B------:R-:W0:Y:S01]  /*01f0*/  LDC.64 R8, c[0x4][RZ] ;  /* 0x01000000ff087b82 */ /* 0x000e220000000a00 */
[----:B------:R-:W-:Y:S01]  /*0200*/  IMAD.MOV.U32 R18, RZ, RZ, RZ ;  /* 0x000000ffff127224 */ /* 0x000fe200078e00ff */
[----:B-1----:R-:W-:Y:S02]  /*0210*/  CS2R R2, SRZ ;  /* 0x0000000000027805 */ /* 0x002fe4000001ff00 */
[----:B------:R-:W-:Y:S01]  /*0220*/  CS2R R4, SRZ ;  /* 0x0000000000047805 */ /* 0x000fe2000001ff00 */
[----:B------:R-:W-:Y:S02]  /*0230*/  IMAD.MOV.U32 R7, RZ, RZ, RZ ;  /* 0x000000ffff077224 */ /* 0x000fe400078e00ff */
[----:B0-----:R-:W-:-:S07]  /*0240*/  IMAD.WIDE.U32 R8, R12, 0xc80, R8 ;  /* 0x00000c800c087825 */ /* 0x001fce00078e0008 */
.L_x_5:
[----:B------:R-:W-:-:S06]  /*0250*/  IMAD R17, R18, 0x4, R1 ;  /* 0x0000000412117824 */ /* 0x000fcc00078e0201 */
[----:B------:R-:W5:Y:S01]  /*0260*/  LDL R17, [R17+0x4] ;  /* 0x0000040011117983 */ /* 0x000f620000100800 */
[----:B------:R-:W-:Y:S01]  /*0270*/  IMAD.SHL.U32 R19, R18, 0x20, RZ ;  /* 0x0000002012137824 */ /* 0x000fe200078e00ff */
[----:B------:R-:W-:-:S06]  /*0280*/  UMOV UR4, URZ ;  /* 0x000000ff00047c82 */ /* 0x000fcc0008000000 */
.L_x_4:
[----:B-----5:R-:W-:Y:S01]  /*0290*/  SHF.R.U32.HI R23, RZ, UR4, R17 ;  /* 0x00000004ff177c19 */ /* 0x020fe20008011611 */
[----:B------:R-:W-:-:S03]  /*02a0*/  VIADD R10, R19, UR4 ;  /* 0x00000004130a7c36 */ /* 0x000fc60008000000 */
[----:B------:R-:W-:-:S04]  /*02b0*/  LOP3.LUT R11, R23, 0x1, RZ, 0xc0, !PT ;  /* 0x00000001170b7812 */ /* 0x000fc800078ec0ff */
[----:B------:R-:W-:Y:S01]  /*02c0*/  ISETP.NE.U32.AND P0, PT, R11, 0x1, PT ;  /* 0x000000010b00780c */ /* 0x000fe20003f05070 */
[----:B------:R-:W-:-:S03]  /*02d0*/  IMAD R11, R10, 0x5, RZ ;  /* 0x000000050a0b7824 */ /* 0x000fc600078e02ff */
[----:B------:R-:W-:Y:S01]  /*02e0*/  R2P PR, R23, 0x7e ;  /* 0x0000007e17007804 */ /* 0x000fe20000000000 */
[----:B------:R-:W-:-:S08]  /*02f0*/  IMAD.WIDE.U32 R10, R11, 0x4, R8 ;  /* 0x000000040b0a7825 */ /* 0x000fd000078e0008 */
[----:B------:R-:W2:Y:S04]  /*0300*/  @!P0 LDG.E R22, desc[UR8][R10.64+0x10] ;  /* 0x000010080a168981 */ /* 0x000ea8000c1e1900 */
[----:B------:R-:W3:Y:S04]  /*0310*/  @P1 LDG.E R24, desc[UR8][R10.64+0x24] ;  /* 0x000024080a181981 */ /* 0x000ee8000c1e1900 */
[----:B------:R-:W4:Y:S04]  /*0320*/  @P2 LDG.E R26, desc[UR8][R10.64+0x38] ;  /* 0x000038080a1a2981 */ /* 0x000f28000c1e1900 */
[----:B------:R-:W4:Y:S04]  /*0330*/  @P3 LDG.E R28, desc[UR8][R10.64+0x4c] ;  /* 0x00004c080a1c3981 */ /* 0x000f28000c1e1900 */
[----:B------:R-:W4:Y:S04]  /*0340*/  @!P0 LDG.E R21, desc[UR8][R10.64+0x4] ;  /* 0x000004080a158981 */ /* 0x000f28000c1e1900 */
[----:B------:R-:W4:Y:S01]  /*0350*/  @P1 LDG.E R25, desc[UR8][R10.64+0x20] ;  /* 0x000020080a191981 */ /* 0x000f22000c1e1900 */
[----:B--2---:R-:W-:-:S03]  /*0360*/  @!P0 LOP3.LUT R3, R3, R22, RZ, 0x3c, !PT ;  /* 0x0000001603038212 */ /* 0x004fc600078e3cff */
[----:B------:R-:W2:Y:S01]  /*0370*/  @!P0 LDG.E R22, desc[UR8][R10.64] ;  /* 0x000000080a168981 */ /* 0x000ea2000c1e1900 */
[----:B---3--:R-:W-:-:S03]  /*0380*/  @P1 LOP3.LUT R3, R3, R24, RZ, 0x3c, !PT ;  /* 0x0000001803031212 */ /* 0x008fc600078e3cff */
[----:B------:R-:W3:Y:S01]  /*0390*/  @P4 LDG.E R24, desc[UR8][R10.64+0x60] ;  /* 0x000060080a184981 */ /* 0x000ee2000c1e1900 */
[----:B----4-:R-:W-:-:S03]  /*03a0*/  @P2 LOP3.LUT R3, R3, R26, RZ, 0x3c, !PT ;  /* 0x0000001a03032212 */ /* 0x010fc600078e3cff */
[----:B------:R-:W4:Y:S01]  /*03b0*/  @P5 LDG.E R26, desc[UR8][R10.64+0x74] ;  /* 0x000074080a1a5981 */ /* 0x000f22000c1e1900 */
[----:B------:R-:W-:Y:S02]  /*03c0*/  @P3 LOP3.LUT R3, R3, R28, RZ, 0x3c, !PT ;  /* 0x0000001c03033212 */ /* 0x000fe400078e3cff */
[----:B------:R-:W-:Y:S02]  /*03d0*/  @!P0 LOP3.LUT R4, R4, R21, RZ, 0x3c, !PT ;  /* 0x0000001504048212 */ /* 0x000fe400078e3cff */
[----:B------:R-:W4:Y:S01]  /*03e0*/  @!P0 LDG.E R21, desc[UR8][R10.64+0xc] ;  /* 0x00000c080a158981 */ /* 0x000f22000c1e1900 */
[----:B--2---:R-:W-:-:S03]  /*03f0*/  @!P0 LOP3.LUT R7, R7, R22, RZ, 0x3c, !PT ;  /* 0x0000001607078212 */ /* 0x004fc600078e3cff */
[----:B------:R-:W2:Y:S01]  /*0400*/  @!P0 LDG.E R22, desc[UR8][R10.64+0x8] ;  /* 0x000008080a168981 */ /* 0x000ea2000c1e1900 */
[----:B---3--:R-:W-:-:S03]  /*0410*/  @P4 LOP3.LUT R3, R3, R24, RZ, 0x3c, !PT ;  /* 0x0000001803034212 */ /* 0x008fc600078e3cff */
[----:B------:R-:W3:Y:S01]  /*0420*/  @P1 LDG.E R24, desc[UR8][R10.64+0x14] ;  /* 0x000014080a181981 */ /* 0x000ee2000c1e1900 */
[----:B----4-:R-:W-:-:S03]  /*0430*/  @!P0 LOP3.LUT R2, R2, R21, RZ, 0x3c, !PT ;  /* 0x0000001502028212 */ /* 0x010fc600078e3cff */
[----:B------:R-:W4:Y:S01]  /*0440*/  @P1 LDG.E R21, desc[UR8][R10.64+0x18] ;  /* 0x000018080a151981 */ /* 0x000f22000c1e1900 */
[----:B--2---:R-:W-:-:S03]  /*0450*/  @!P0 LOP3.LUT R5, R5, R22, RZ, 0x3c, !PT ;  /* 0x0000001605058212 */ /* 0x004fc600078e3cff */
[----:B------:R-:W2:Y:S01]  /*0460*/  @P1 LDG.E R22, desc[UR8][R10.64+0x1c] ;  /* 0x00001c080a161981 */ /* 0x000ea2000c1e1900 */
[----:B---3--:R-:W-:-:S03]  /*0470*/  @P1 LOP3.LUT R7, R7, R24, RZ, 0x3c, !PT ;  /* 0x0000001807071212 */ /* 0x008fc600078e3cff */
[----:B------:R-:W3:Y:S01]  /*0480*/  @P2 LDG.E R24, desc[UR8][R10.64+0x28] ;  /* 0x000028080a182981 */ /* 0x000ee2000c1e1900 */
[----:B------:R-:W-:-:S03]  /*0490*/  @P1 LOP3.LUT R2, R2, R25, RZ, 0x3c, !PT ;  /* 0x0000001902021212 */ /* 0x000fc600078e3cff */
[----:B------:R-:W3:Y:S01]  /*04a0*/  @P2 LDG.E R25, desc[UR8][R10.64+0x34] ;  /* 0x000034080a192981 */ /* 0x000ee2000c1e1900 */
[----:B----4-:R-:W-:-:S03]  /*04b0*/  @P1 LOP3.LUT R4, R4, R21, RZ, 0x3c, !PT ;  /* 0x0000001504041212 */ /* 0x010fc600078e3cff */
[----:B------:R-:W4:Y:S01]  /*04c0*/  @P2 LDG.E R21, desc[UR8][R10.64+0x2c] ;  /* 0x00002c080a152981 */ /* 0x000f22000c1e1900 */
[----:B--2---:R-:W-:-:S03]  /*04d0*/  @P1 LOP3.LUT R5, R5, R22, RZ, 0x3c, !PT ;  /* 0x0000001605051212 */ /* 0x004fc600078e3cff */
        /* <DEDUP_REMOVED lines=27> */
[----:B------:R-:W-:Y:S02]  /*0690*/  LOP3.LUT P0, RZ, R23, 0x80, RZ, 0xc0, !PT ;  /* 0x0000008017ff7812 */ /* 0x000fe4000780c0ff */
[----:B------:R-:W-:Y:S02]  /*06a0*/  @P5 LOP3.LUT R2, R2, R25, RZ, 0x3c, !PT ;  /* 0x0000001902025212 */ /* 0x000fe400078e3cff */
        /* <DEDUP_REMOVED lines=17> */
[----:B------:R-:W-:Y:S02]  /*07c0*/  @P6 LOP3.LUT R3, R3, R26, RZ, 0x3c, !PT ;  /* 0x0000001a03036212 */ /* 0x000fe400078e3cff */
[----:B------:R-:W-:Y:S02]  /*07d0*/  @P0 LOP3.LUT R2, R2, R25, RZ, 0x3c, !PT ;  /* 0x0000001902020212 */ /* 0x000fe400078e3cff */
[----:B----4-:R-:W-:Y:S02]  /*07e0*/  @P0 LOP3.LUT R4, R4, R21, RZ, 0x3c, !PT ;  /* 0x0000001504040212 */ /* 0x010fe400078e3cff */
[----:B--2---:R-:W-:Y:S02]  /*07f0*/  @P0 LOP3.LUT R5, R5, R22, RZ, 0x3c, !PT ;  /* 0x0000001605050212 */ /* 0x004fe400078e3cff */
[----:B---3--:R-:W-:Y:S02]  /*0800*/  @P0 LOP3.LUT R3, R3, R24, RZ, 0x3c, !PT ;  /* 0x0000001803030212 */ /* 0x008fe400078e3cff */
[----:B------:R-:W-:-:S13]  /*0810*/  R2P PR, R23.B1, 0x7f ;  /* 0x0000007f17007804 */ /* 0x000fda0000001000 */
[----:B------:R-:W2:Y:S04]  /*0820*/  @P0 LDG.E R22, desc[UR8][R10.64+0xa0] ;  /* 0x0000a0080a160981 */ /* 0x000ea8000c1e1900 */
[----:B------:R-:W3:Y:S04]  /*0830*/  @P0 LDG.E R21, desc[UR8][R10.64+0xa4] ;  /* 0x0000a4080a150981 */ /* 0x000ee8000c1e1900 */
[----:B------:R-:W4:Y:S04]  /*0840*/  @P0 LDG.E R24, desc[UR8][R10.64+0xb0] ;  /* 0x0000b0080a180981 */ /* 0x000f28000c1e1900 */
[----:B------:R-:W4:Y:S04]  /*0850*/  @P0 LDG.E R25, desc[UR8][R10.64+0xac] ;  /* 0x0000ac080a190981 */ /* 0x000f28000c1e1900 */
[----:B------:R-:W4:Y:S01]  /*0860*/  @P2 LDG.E R26, desc[UR8][R10.64+0xd0] ;  /* 0x0000d0080a1a2981 */ /* 0x000f22000c1e1900 */
[----:B--2---:R-:W-:-:S03]  /*0870*/  @P0 LOP3.LUT R7, R7, R22, RZ, 0x3c, !PT ;  /* 0x0000001607070212 */ /* 0x004fc600078e3cff */
[----:B------:R-:W2:Y:S01]  /*0880*/  @P0 LDG.E R22, desc[UR8][R10.64+0xa8] ;  /* 0x0000a8080a160981 */ /* 0x000ea2000c1e1900 */
[----:B---3--:R-:W-:-:S03]  /*0890*/  @P0 LOP3.LUT R4, R4, R21, RZ, 0x3c, !PT ;  /* 0x0000001504040212 */ /* 0x008fc600078e3cff */
[----:B------:R-:W3:Y:S01]  /*08a0*/  @P1 LDG.E R21, desc[UR8][R10.64+0xb8] ;  /* 0x0000b8080a151981 */ /* 0x000ee2000c1e1900 */
[----:B----4-:R-:W-:-:S03]  /*08b0*/  @P0 LOP3.LUT R3, R3, R24, RZ, 0x3c, !PT ;  /* 0x0000001803030212 */ /* 0x010fc600078e3cff */
[----:B------:R-:W4:Y:S01]  /*08c0*/  @P1 LDG.E R24, desc[UR8][R10.64+0xbc] ;  /* 0x0000bc080a181981 */ /* 0x000f22000c1e1900 */
[----:B--2---:R-:W-:-:S03]  /*08d0*/  @P0 LOP3.LUT R5, R5, R22, RZ, 0x3c, !PT ;  /* 0x0000001605050212 */ /* 0x004fc600078e3cff */
[----:B------:R-:W2:Y:S01]  /*08e0*/  @P1 LDG.E R22, desc[UR8][R10.64+0xb4] ;  /* 0x0000b4080a161981 */ /* 0x000ea2000c1e1900 */
[----:B------:R-:W-:-:S03]  /*08f0*/  @P0 LOP3.LUT R2, R2, R25, RZ, 0x3c, !PT ;  /* 0x0000001902020212 */ /* 0x000fc600078e3cff */
[----:B------:R-:W2:Y:S01]  /*0900*/  @P1 LDG.E R25, desc[UR8][R10.64+0xc0] ;  /* 0x0000c0080a191981 */ /* 0x000ea2000c1e1900 */
[----:B------:R-:W-:Y:S02]  /*0910*/  LOP3.LUT P0, RZ, R23, 0x8000, RZ, 0xc0, !PT ;  /* 0x0000800017ff7812 */ /* 0x000fe4000780c0ff */
[----:B---3--:R-:W-:Y:S01]  /*0920*/  @P1 LOP3.LUT R4, R4, R21, RZ, 0x3c, !PT ;  /* 0x0000001504041212 */ /* 0x008fe200078e3cff */
[----:B------:R-:W3:Y:S01]  /*0930*/  @P2 LDG.E R23, desc[UR8][R10.64+0xd4] ;  /* 0x0000d4080a172981 */ /* 0x000ee2000c1e1900 */
[----:B----4-:R-:W-:-:S03]  /*0940*/  @P1 LOP3.LUT R5, R5, R24, RZ, 0x3c, !PT ;  /* 0x0000001805051212 */ /* 0x010fc600078e3cff */
[----:B------:R-:W4:Y:S04]  /*0950*/  @P2 LDG.E R24, desc[UR8][R10.64+0xc8] ;  /* 0x0000c8080a182981 */ /* 0x000f28000c1e1900 */
[----:B------:R-:W4:Y:S01]  /*0960*/  @P2 LDG.E R21, desc[UR8][R10.64+0xcc] ;  /* 0x0000cc080a152981 */ /* 0x000f22000c1e1900 */
[----:B--2---:R-:W-:-:S03]  /*0970*/  @P1 LOP3.LUT R7, R7, R22, RZ, 0x3c, !PT ;  /* 0x0000001607071212 */ /* 0x004fc600078e3cff */
[----:B------:R-:W2:Y:S04]  /*0980*/  @P0 LDG.E R28, desc[UR8][R10.64+0x13c] ;  /* 0x00013c080a1c0981 */ /* 0x000ea8000c1e1900 */
[----:B------:R-:W2:Y:S01]  /*0990*/  @P1 LDG.E R22, desc[UR8][R10.64+0xc4] ;  /* 0x0000c4080a161981 */ /* 0x000ea2000c1e1900 */
[----:B------:R-:W-:Y:S02]  /*09a0*/  @P1 LOP3.LUT R2, R2, R25, RZ, 0x3c, !PT ;  /* 0x0000001902021212 */ /* 0x000fe400078e3cff */
[----:B------:R-:W-:Y:S02]  /*09b0*/  @P2 LOP3.LUT R5, R5, R26, RZ, 0x3c, !PT ;  /* 0x0000001a05052212 */ /* 0x000fe400078e3cff */
[----:B---3--:R-:W-:Y:S01]  /*09c0*/  @P2 LOP3.LUT R2, R2, R23, RZ, 0x3c, !PT ;  /* 0x0000001702022212 */ /* 0x008fe200078e3cff */
[----:B------:R-:W3:Y:S01]  /*09d0*/  @P3 LDG.E R26, desc[UR8][R10.64+0xe4] ;  /* 0x0000e4080a1a3981 */ /* 0x000ee2000c1e1900 */
[----:B----4-:R-:W-:-:S03]  /*09e0*/  @P2 LOP3.LUT R7, R7, R24, RZ, 0x3c, !PT ;  /* 0x0000001807072212 */ /* 0x010fc600078e3cff */
[----:B------:R-:W4:Y:S01]  /*09f0*/  @P3 LDG.E R24, desc[UR8][R10.64+0xdc] ;  /* 0x0000dc080a183981 */ /* 0x000f22000c1e1900 */
[----:B------:R-:W-:-:S03]  /*0a00*/  @P2 LOP3.LUT R4, R4, R21, RZ, 0x3c, !PT ;  /* 0x0000001504042212 */ /* 0x000fc600078e3cff */
        /* <DEDUP_REMOVED lines=8> */
[----:B------:R-:W-:-:S03]  /*0a90*/  @P3 LOP3.LUT R4, R4, R21, RZ, 0x3c, !PT ;  /* 0x0000001504043212 */ /* 0x000fc600078e3cff */
[----:B------:R-:W4:Y:S01]  /*0aa0*/  @P4 LDG.E R21, desc[UR8][R10.64+0xf4] ;  /* 0x0000f4080a154981 */ /* 0x000f22000c1e1900 */
[----:B------:R-:W-:-:S03]  /*0ab0*/  @P3 LOP3.LUT R2, R2, R23, RZ, 0x3c, !PT ;  /* 0x0000001702023212 */ /* 0x000fc600078e3cff */
        /* <DEDUP_REMOVED lines=33> */
[----:B------:R-:W-:-:S04]  /*0cd0*/  UIADD3 UR4, UPT, UPT, UR4, 0x10, URZ ;  /* 0x0000001004047890 */ /* 0x000fc8000fffe0ff */
[----:B------:R-:W-:Y:S01]  /*0ce0*/  UISETP.NE.AND UP0, UPT, UR4, 0x20, UPT ;  /* 0x000000200400788c */ /* 0x000fe2000bf05270 */
[----:B---3--:R-:W-:Y:S02]  /*0cf0*/  @P0 LOP3.LUT R5, R5, R26, RZ, 0x3c, !PT ;  /* 0x0000001a05050212 */ /* 0x008fe400078e3cff */
[----:B----4-:R-:W-:Y:S02]  /*0d00*/  @P0 LOP3.LUT R7, R7, R24, RZ, 0x3c, !PT ;  /* 0x0000001807070212 */ /* 0x010fe400078e3cff */
[----:B------:R-:W-:Y:S02]  /*0d10*/  @P0 LOP3.LUT R4, R4, R21, RZ, 0x3c, !PT ;  /* 0x0000001504040212 */ /* 0x000fe400078e3cff */
[----:B------:R-:W-:Y:S02]  /*0d20*/  @P0 LOP3.LUT R2, R2, R23, RZ, 0x3c, !PT ;  /* 0x0000001702020212 */ /* 0x000fe400078e3cff */
[----:B--2---:R-:W-:-:S04]  /*0d30*/  @P6 LOP3.LUT R3, R3, R22, RZ, 0x3c, !PT ;  /* 0x0000001603036212 */ /* 0x004fc800078e3cff */
[----:B------:R-:W-:Y:S01]  /*0d40*/  @P0 LOP3.LUT R3, R3, R28, RZ, 0x3c, !PT ;  /* 0x0000001c03030212 */ /* 0x000fe200078e3cff */
[----:B------:R-:W-:Y:S06]  /*0d50*/  BRA.U UP0, `(.L_x_4) ;  /* 0xfffffff5004c7547 */ /* 0x000fec000b83ffff */
[----:B------:R-:W-:-:S05]  /*0d60*/  VIADD R18, R18, 0x1 ;  /* 0x0000000112127836 */ /* 0x000fca0000000000 */
[----:B------:R-:W-:-:S13]  /*0d70*/  ISETP.NE.AND P0, PT, R18, 0x5, PT ;  /* 0x000000051200780c */ /* 0x000fda0003f05270 */
[----:B------:R-:W-:Y:S05]  /*0d80*/  @P0 BRA `(.L_x_5) ;  /* 0xfffffff400300947 */ /* 0x000fea000383ffff */
[----:B------:R0:W-:Y:S01]  /*0d90*/  STL [R1+0x4], R7 ;  /* 0x0000040701007387 */ /* 0x0001e20000100800 */
[----:B------:R-:W-:-:S03]  /*0da0*/  ISETP.NE.U32.AND P0, PT, R20, 0x1, PT ;  /* 0x000000011400780c */ /* 0x000fc60003f05070 */
[----:B------:R0:W-:Y:S01]  /*0db0*/  STL.64 [R1+0x8], R4 ;  /* 0x0000080401007387 */ /* 0x0001e20000100a00 */
[----:B------:R-:W-:-:S03]  /*0dc0*/  ISETP.NE.AND.EX P0, PT, RZ, RZ, PT, P0 ;  /* 0x000000ffff00720c */ /* 0x000fc60003f05300 */
[----:B------:R0:W-:Y:S10]  /*0dd0*/  STL.64 [R1+0x10], R2 ;  /* 0x0000100201007387 */ /* 0x0001f40000100a00 */
[----:B------:R-:W-:Y:S05]  /*0de0*/  @!P0 BRA `(.L_x_3) ;  /* 0x0000001800048947 */ /* 0x000fea0003800000 */
[----:B------:R-:W-:Y:S01]  /*0df0*/  UMOV UR4, URZ ;  /* 0x000000ff00047c82 */ /* 0x000fe20008000000 */
[----:B------:R-:W-:Y:S01]  /*0e00*/  UMOV UR5, URZ ;  /* 0x000000ff00057c82 */ /* 0x000fe20008000000 */
[----:B------:R-:W-:Y:S02]  /*0e10*/  IMAD.MOV.U32 R18, RZ, RZ, RZ ;  /* 0x000000ffff127224 */ /* 0x000fe400078e00ff */
[----:B0-----:R-:W-:Y:S02]  /*0e20*/  IMAD.MOV.U32 R7, RZ, RZ, RZ ;  /* 0x000000ffff077224 */ /* 0x001fe400078e00ff */
[----:B------:R-:W-:Y:S02]  /*0e30*/  IMAD.U32 R3, RZ, RZ, UR4 ;  /* 0x00000004ff037e24 */ /* 0x000fe4000f8e00ff */
[----:B------:R-:W-:Y:S02]  /*0e40*/  IMAD.U32 R2, RZ, RZ, UR5 ;  /* 0x00000005ff027e24 */ /* 0x000fe4000f8e00ff */
[----:B------:R-:W-:-:S02]  /*0e50*/  IMAD.U32 R5, RZ, RZ, UR4 ;  /* 0x00000004ff057e24 */ /* 0x000fc4000f8e00ff */
[----:B------:R-:W-:-:S07]  /*0e60*/  IMAD.U32 R4, RZ, RZ, UR5 ;  /* 0x00000005ff047e24 */ /* 0x000fce000f8e00ff */
.L_x_7:
[----:B------:R-:W-:-:S06]  /*0e70*/  IMAD R17, R18, 0x4, R1 ;  /* 0x0000000412117824 */ /* 0x000fcc00078e0201 */
[----:B------:R-:W5:Y:S01]  /*0e80*/  LDL R17, [R17+0x4] ;  /* 0x0000040011117983 */ /* 0x000f620000100800 */
[----:B------:R-:W-:Y:S01]  /*0e90*/  IMAD.SHL.U32 R19, R18, 0x20, RZ ;  /* 0x0000002012137824 */ /* 0x000fe200078e00ff */
[----:B------:R-:W-:-:S06]  /*0ea0*/  UMOV UR4, URZ ;  /* 0x000000ff00047c82 */ /* 0x000fcc0008000000 */
.L_x_6:
        /* <DEDUP_REMOVED lines=181> */
[----:B------:R-:W-:Y:S05]  /*1a00*/  @P0 BRA `(.L_x_3) ;  /* 0x0000000800fc0947 */ /* 0x000fea0003800000 */
[----:B------:R-:W-:Y:S01]  /*1a10*/  UMOV UR4, URZ ;  /* 0x000000ff00047c82 */ /* 0x000fe20008000000 */
[----:B------:R-:W-:Y:S01]  /*1a20*/  UMOV UR5, URZ ;  /* 0x000000ff00057c82 */ /* 0x000fe20008000000 */
[----:B------:R-:W-:Y:S02]  /*1a30*/  IMAD.MOV.U32 R18, RZ, RZ, RZ ;  /* 0x000000ffff127224 */ /* 0x000fe400078e00ff */
[----:B--2---:R-:W-:Y:S02]  /*1a40*/  IMAD.MOV.U32 R7, RZ, RZ, RZ ;  /* 0x000000ffff077224 */ /* 0x004fe400078e00ff */
[----:B------:R-:W-:Y:S02]  /*1a50*/  IMAD.U32 R3, RZ, RZ, UR4 ;  /* 0x00000004ff037e24 */ /* 0x000fe4000f8e00ff */
[----:B------:R-:W-:Y:S02]  /*1a60*/  IMAD.U32 R2, RZ, RZ, UR5 ;  /* 0x00000005ff027e24 */ /* 0x000fe4000f8e00ff */
[----:B------:R-:W-:-:S02]  /*1a70*/  IMAD.U32 R5, RZ, RZ, UR4 ;  /* 0x00000004ff057e24 */ /* 0x000fc4000f8e00ff */
[----:B------:R-:W-:-:S07]  /*1a80*/  IMAD.U32 R4, RZ, RZ, UR5 ;  /* 0x00000005ff047e24 */ /* 0x000fce000f8e00ff */
.L_x_9:
[----:B------:R-:W-:-:S06]  /*1a90*/  IMAD R17, R18, 0x4, R1 ;  /* 0x0000000412117824 */ /* 0x000fcc00078e0201 */
[----:B------:R-:W5:Y:S01]  /*1aa0*/  LDL R17, [R17+0x4] ;  /* 0x0000040011117983 */ /* 0x000f620000100800 */
[----:B------:R-:W-:Y:S01]  /*1ab0*/  IMAD.SHL.U32 R19, R18, 0x20, RZ ;  /* 0x0000002012137824 */ /* 0x000fe200078e00ff */
[----:B------:R-:W-:-:S06]  /*1ac0*/  UMOV UR4, URZ ;  /* 0x000000ff00047c82 */ /* 0x000fcc0008000000 */
.L_x_8:
        /* <DEDUP_REMOVED lines=10> */
[----:B------:R-:W4:Y:S04]  /*1b70*/  @!P0 LDG.E R20, desc[UR8][R10.64] ;  /* 0x000000080a148981 */ /* 0x000f28000c1e1900 */
[----:B------:R-:W4:Y:S04]  /*1b80*/  @P3 LDG.E R21, desc[UR8][R10.64+0x4c] ;  /* 0x00004c080a153981 */ /* 0x000f28000c1e1900 */
[----:B------:R-:W4:Y:S04]  /*1b90*/  @!P0 LDG.E R23, desc[UR8][R10.64+0xc] ;  /* 0x00000c080a178981 */ /* 0x000f28000c1e1900 */
[----:B------:R-:W4:Y:S01]  /*1ba0*/  @P4 LDG.E R25, desc[UR8][R10.64+0x54] ;  /* 0x000054080a194981 */ /* 0x000f22000c1e1900 */
[----:B--2---:R-:W-:-:S03]  /*1bb0*/  @!P0 LOP3.LUT R3, R3, R22, RZ, 0x3c, !PT ;  /* 0x0000001603038212 */ /* 0x004fc600078e3cff */
[----:B------:R-:W2:Y:S01]  /*1bc0*/  @P4 LDG.E R22, desc[UR8][R10.64+0x60] ;  /* 0x000060080a164981 */ /* 0x000ea2000c1e1900 */
[----:B---3--:R-:W-:-:S03]  /*1bd0*/  @P1 LOP3.LUT R3, R3, R26, RZ, 0x3c, !PT ;  /* 0x0000001a03031212 */ /* 0x008fc600078e3cff */
[----:B------:R-:W3:Y:S01]  /*1be0*/  @P5 LDG.E R26, desc[UR8][R10.64+0x74] ;  /* 0x000074080a1a5981 */ /* 0x000ee2000c1e1900 */
[----:B----4-:R-:W-:Y:S02]  /*1bf0*/  @P2 LOP3.LUT R3, R3, R28, RZ, 0x3c, !PT ;  /* 0x0000001c03032212 */ /* 0x010fe400078e3cff */
[----:B------:R-:W-:Y:S02]  /*1c00*/  @!P0 LOP3.LUT R7, R7, R20, RZ, 0x3c, !PT ;  /* 0x0000001407078212 */ /* 0x000fe400078e3cff */
[----:B------:R-:W4:Y:S01]  /*1c10*/  @!P0 LDG.E R20, desc[UR8][R10.64+0x8] ;  /* 0x000008080a148981 */ /* 0x000f22000c1e1900 */
[----:B------:R-:W-:-:S03]  /*1c20*/  @P3 LOP3.LUT R3, R3, R21, RZ, 0x3c, !PT ;  /* 0x0000001503033212 */ /* 0x000fc600078e3cff */
[----:B------:R-:W3:Y:S01]  /*1c30*/  @!P0 LDG.E R21, desc[UR8][R10.64+0x4] ;  /* 0x000004080a158981 */ /* 0x000ee2000c1e1900 */
[----:B------:R-:W-:-:S03]  /*1c40*/  @!P0 LOP3.LUT R2, R2, R23, RZ, 0x3c, !PT ;  /* 0x0000001702028212 */ /* 0x000fc600078e3cff */
[----:B------:R-:W3:Y:S01]  /*1c50*/  @P1 LDG.E R23, desc[UR8][R10.64+0x20] ;  /* 0x000020080a171981 */ /* 0x000ee2000c1e1900 */
[----:B--2---:R-:W-:-:S03]  /*1c60*/  @P4 LOP3.LUT R3, R3, R22, RZ, 0x3c, !PT ;  /* 0x0000001603034212 */ /* 0x004fc600078e3cff */
[----:B------:R-:W2:Y:S01]  /*1c70*/  @P1 LDG.E R22, desc[UR8][R10.64+0x1c] ;  /* 0x00001c080a161981 */ /* 0x000ea2000c1e1900 */
[----:B----4-:R-:W-:-:S03]  /*1c80*/  @!P0 LOP3.LUT R5, R5, R20, RZ, 0x3c, !PT ;  /* 0x0000001405058212 */ /* 0x010fc600078e3cff */
[----:B------:R-:W4:Y:S01]  /*1c90*/  @P1 LDG.E R20, desc[UR8][R10.64+0x14] ;  /* 0x000014080a141981 */ /* 0x000f22000c1e1900 */
[----:B---3--:R-:W-:-:S03]  /*1ca0*/  @!P0 LOP3.LUT R4, R4, R21, RZ, 0x3c, !PT ;  /* 0x0000001504048212 */ /* 0x008fc600078e3cff */
[----:B------:R-:W3:Y:S01]  /*1cb0*/  @P1 LDG.E R21, desc[UR8][R10.64+0x18] ;  /* 0x000018080a151981 */ /* 0x000ee2000c1e1900 */
[----:B------:R-:W-:-:S03]  /*1cc0*/  @P5 LOP3.LUT R3, R3, R26, RZ, 0x3c, !PT ;  /* 0x0000001a03035212 */ /* 0x000fc600078e3cff */
[----:B------:R-:W3:Y:S01]  /*1cd0*/  @P6 LDG.E R26, desc[UR8][R10.64+0x88] ;  /* 0x000088080a1a6981 */ /* 0x000ee2000c1e1900 */
[----:B------:R-:W-:-:S03]  /*1ce0*/  @P1 LOP3.LUT R2, R2, R23, RZ, 0x3c, !PT ;  /* 0x0000001702021212 */ /* 0x000fc600078e3cff */
[----:B------:R-:W3:Y:S01]  /*1cf0*/  @P2 LDG.E R23, desc[UR8][R10.64+0x34] ;  /* 0x000034080a172981 */ /* 0x000ee2000c1e1900 */
[----:B--2---:R-:W-:-:S03]  /*1d00*/  @P1 LOP3.LUT R5, R5, R22, RZ, 0x3c, !PT ;  /* 0x0000001605051212 */ /* 0x004fc600078e3cff */
[----:B------:R-:W2:Y:S01]  /*1d10*/  @P2 LDG.E R22, desc[UR8][R10.64+0x30] ;  /* 0x000030080a162981 */ /* 0x000ea2000c1e1900 */
[----:B----4-:R-:W-:-:S03]  /*1d20*/  @P1 LOP3.LUT R7, R7, R20, RZ, 0x3c, !PT ;  /* 0x0000001407071212 */ /* 0x010fc600078e3cff */
[----:B------:R-:W4:Y:S01]  /*1d30*/  @P2 LDG.E R20, desc[UR8][R10.64+0x28] ;  /* 0x000028080a142981 */ /* 0x000f22000c1e1900 */
[----:B---3--:R-:W-:-:S03]  /*1d40*/  @P1 LOP3.LUT R4, R4, R21, RZ, 0x3c, !PT ;  /* 0x0000001504041212 */ /* 0x008fc600078e3cff */
        /* <DEDUP_REMOVED lines=21> */
[----:B------:R-:W-:Y:S02]  /*1ea0*/  @P4 LOP3.LUT R4, R4, R25, RZ, 0x3c, !PT ;  /* 0x0000001904044212 */ /* 0x000fe400078e3cff */
[----:B------:R-:W-:Y:S01]  /*1eb0*/  LOP3.LUT P0, RZ, R24, 0x80, RZ, 0xc0, !PT ;  /* 0x0000008018ff7812 */ /* 0x000fe2000780c0ff */
        /* <DEDUP_REMOVED lines=20> */
[----:B------:R-:W-:Y:S02]  /*2000*/  @P0 LOP3.LUT R3, R3, R26, RZ, 0x3c, !PT ;  /* 0x0000001a03030212 */ /* 0x000fe400078e3cff */
[----:B------:R-:W-:Y:S02]  /*2010*/  @P0 LOP3.LUT R2, R2, R23, RZ, 0x3c, !PT ;  /* 0x0000001702020212 */ /* 0x000fe400078e3cff */
[----:B--2---:R-:W-:Y:S02]  /*2020*/  @P0 LOP3.LUT R5, R5, R22, RZ, 0x3c, !PT ;  /* 0x0000001605050212 */ /* 0x004fe400078e3cff */
[----:B----4-:R-:W-:Y:S02]  /*2030*/  @P0 LOP3.LUT R7, R7, R20, RZ, 0x3c, !PT ;  /* 0x0000001407070212 */ /* 0x010fe400078e3cff */
[----:B---3--:R-:W-:-:S02]  /*2040*/  @P0 LOP3.LUT R4, R4, R21, RZ, 0x3c, !PT ;  /* 0x0000001504040212 */ /* 0x008fc400078e3cff */
[----:B------:R-:W-:-:S13]  /*2050*/  R2P PR, R24.B1, 0x7f ;  /* 0x0000007f18007804 */ /* 0x000fda0000001000 */
[----:B------:R-:W2:Y:S04]  /*2060*/  @P0 LDG.E R20, desc[UR8][R10.64+0xa0] ;  /* 0x0000a0080a140981 */ /* 0x000ea8000c1e1900 */
[----:B------:R-:W3:Y:S04]  /*2070*/  @P0 LDG.E R22, desc[UR8][R10.64+0xa8] ;  /* 0x0000a8080a160981 */ /* 0x000ee8000c1e1900 */
[----:B------:R-:W4:Y:S04]  /*2080*/  @P0 LDG.E R21, desc[UR8][R10.64+0xa4] ;  /* 0x0000a4080a150981 */ /* 0x000f28000c1e1900 */
        /* <DEDUP_REMOVED lines=13> */
[----:B--2---:R-:W-:Y:S02]  /*2160*/  @P0 LOP3.LUT R3, R3, R20, RZ, 0x3c, !PT ;  /* 0x0000001403030212 */ /* 0x004fe400078e3cff */
[----:B------:R-:W-:Y:S01]  /*2170*/  LOP3.LUT P0, RZ, R24, 0x8000, RZ, 0xc0, !PT ;  /* 0x0000800018ff7812 */ /* 0x000fe2000780c0ff */
[----:B------:R-:W2:Y:S01]  /*2180*/  @P2 LDG.E R20, desc[UR8][R10.64+0xd8] ;  /* 0x0000d8080a142981 */ /* 0x000ea2000c1e1900 */
[----:B---3--:R-:W-:-:S03]  /*2190*/  @P1 LOP3.LUT R7, R7, R22, RZ, 0x3c, !PT ;  /* 0x0000001607071212 */ /* 0x008fc600078e3cff */
[----:B------:R-:W3:Y:S04]  /*21a0*/  @P1 LDG.E R22, desc[UR8][R10.64+0xc4] ;  /* 0x0000c4080a161981 */ /* 0x000ee8000c1e1900 */
[----:B------:R-:W2:Y:S01]  /*21b0*/  @P2 LDG.E R24, desc[UR8][R10.64+0xc8] ;  /* 0x0000c8080a182981 */ /* 0x000ea2000c1e1900 */
[----:B------:R-:W-:Y:S02]  /*21c0*/  @P1 LOP3.LUT R4, R4, R25, RZ, 0x3c, !PT ;  /* 0x0000001904041212 */ /* 0x000fe400078e3cff */
[----:B----4-:R-:W-:Y:S01]  /*21d0*/  @P1 LOP3.LUT R2, R2, R21, RZ, 0x3c, !PT ;  /* 0x0000001502021212 */ /* 0x010fe200078e3cff */
[----:B------:R-:W4:Y:S01]  /*21e0*/  @P2 LDG.E R25, desc[UR8][R10.64+0xd4] ;  /* 0x0000d4080a192981 */ /* 0x000f22000c1e1900 */
[----:B------:R-:W-:-:S03]  /*21f0*/  @P2 LOP3.LUT R4, R4, R23, RZ, 0x3c, !PT ;  /* 0x0000001704042212 */ /* 0x000fc600078e3cff */
[----:B------:R-:W4:Y:S01]  /*2200*/  @P3 LDG.E R21, desc[UR8][R10.64+0xe0] ;  /* 0x0000e0080a153981 */ /* 0x000f22000c1e1900 */
[----:B------:R-:W-:-:S03]  /*2210*/  @P2 LOP3.LUT R5, R5, R26, RZ, 0x3c, !PT ;  /* 0x0000001a05052212 */ /* 0x000fc600078e3cff */
[----:B------:R-:W4:Y:S04]  /*2220*/  @P3 LDG.E R23, desc[UR8][R10.64+0xe8] ;  /* 0x0000e8080a173981 */ /* 0x000f28000c1e1900 */
[----:B------:R-:W4:Y:S01]  /*2230*/  @P3 LDG.E R26, desc[UR8][R10.64+0xec] ;  /* 0x0000ec080a1a3981 */ /* 0x000f22000c1e1900 */
[----:B---3--:R-:W-:-:S03]  /*2240*/  @P1 LOP3.LUT R3, R3, R22, RZ, 0x3c, !PT ;  /* 0x0000001603031212 */ /* 0x008fc600078e3cff */
[----:B------:R-:W3:Y:S01]  /*2250*/  @P3 LDG.E R22, desc[UR8][R10.64+0xdc] ;  /* 0x0000dc080a163981 */ /* 0x000ee2000c1e1900 */
[----:B--2---:R-:W-:-:S03]  /*2260*/  @P2 LOP3.LUT R7, R7, R24, RZ, 0x3c, !PT ;  /* 0x0000001807072212 */ /* 0x004fc600078e3cff */
[----:B------:R-:W2:Y:S01]  /*2270*/  @P3 LDG.E R24, desc[UR8][R10.64+0xe4] ;  /* 0x0000e4080a183981 */ /* 0x000ea2000c1e1900 */
[----:B------:R-:W-:Y:S02]  /*2280*/  @P2 LOP3.LUT R3, R3, R20, RZ, 0x3c, !PT ;  /* 0x0000001403032212 */ /* 0x000fe400078e3cff */
[----:B----4-:R-:W-:Y:S01]  /*2290*/  @P2 LOP3.LUT R2, R2, R25, RZ, 0x3c, !PT ;  /* 0x0000001902022212 */ /* 0x010fe200078e3cff */
[----:B------:R-:W4:Y:S01]  /*22a0*/  @P4 LDG.E R20, desc[UR8][R10.64+0xf0] ;  /* 0x0000f0080a144981 */ /* 0x000f22000c1e1900 */
[----:B------:R-:W-:-:S03]  /*22b0*/  @P3 LOP3.LUT R4, R4, R21, RZ, 0x3c, !PT ;  /* 0x0000001504043212 */ /* 0x000fc600078e3cff */
        /* <DEDUP_REMOVED lines=10> */
[----:B----4-:R-:W-:-:S03]  /*2360*/  @P4 LOP3.LUT R7, R7, R20, RZ, 0x3c, !PT ;  /* 0x0000001407074212 */ /* 0x010fc600078e3cff */
[----:B------:R-:W4:Y:S01]  /*2370*/  @P5 LDG.E R20, desc[UR8][R10.64+0x10c] ;  /* 0x00010c080a145981 */ /* 0x000f22000c1e1900 */
[----:B------:R-:W-:-:S03]  /*2380*/  @P4 LOP3.LUT R4, R4, R21, RZ, 0x3c, !PT ;  /* 0x0000001504044212 */ /* 0x000fc600078e3cff */
[----:B------:R-:W4:Y:S01]  /*2390*/  @P5 LDG.E R21, desc[UR8][R10.64+0x110] ;  /* 0x000110080a155981 */ /* 0x000f22000c1e1900 */
[----:B------:R-:W-:-:S03]  /*23a0*/  @P4 LOP3.LUT R2, R2, R23, RZ, 0x3c, !PT ;  /* 0x0000001702024212 */ /* 0x000fc600078e3cff */
[----:B------:R-:W4:Y:S01]  /*23b0*/  @P6 LDG.E R23, desc[UR8][R10.64+0x11c] ;  /* 0x00011c080a176981 */ /* 0x000f22000c1e1900 */
[----:B------:R-:W-:-:S03]  /*23c0*/  @P5 LOP3.LUT R7, R7, R26, RZ, 0x3c, !PT ;  /* 0x0000001a07075212 */ /* 0x000fc600078e3cff */
        /* <DEDUP_REMOVED lines=9> */
[----:B------:R-:W4:Y:S04]  /*2460*/  @P6 LDG.E R21, desc[UR8][R10.64+0x124] ;  /* 0x000124080a156981 */ /* 0x000f28000c1e1900 */
[----:B------:R-:W4:Y:S01]  /*2470*/  @P6 LDG.E R20, desc[UR8][R10.64+0x128] ;  /* 0x000128080a146981 */ /* 0x000f22000c1e1900 */
[----:B------:R-:W-:Y:S02]  /*2480*/  @P6 LOP3.LUT R4, R4, R23, RZ, 0x3c, !PT ;  /* 0x0000001704046212 */ /* 0x000fe400078e3cff */
[----:B------:R-:W-:Y:S01]  /*2490*/  @P6 LOP3.LUT R5, R5, R26, RZ, 0x3c, !PT ;  /* 0x0000001a05056212 */ /* 0x000fe200078e3cff */
[----:B------:R-:W4:Y:S04]  /*24a0*/  @P0 LDG.E R23, desc[UR8][R10.64+0x130] ;  /* 0x000130080a170981 */ /* 0x000f28000c1e1900 */
[----:B------:R-:W4:Y:S01]  /*24b0*/  @P0 LDG.E R26, desc[UR8][R10.64+0x13c] ;  /* 0x00013c080a1a0981 */ /* 0x000f22000c1e1900 */
[----:B---3--:R-:W-:-:S03]  /*24c0*/  @P5 LOP3.LUT R3, R3, R22, RZ, 0x3c, !PT ;  /* 0x0000001603035212 */ /* 0x008fc600078e3cff */
[----:B------:R-:W3:Y:S01]  /*24d0*/  @P0 LDG.E R22, desc[UR8][R10.64+0x12c] ;  /* 0x00012c080a160981 */ /* 0x000ee2000c1e1900 */
[----:B--2---:R-:W-:-:S03]  /*24e0*/  @P6 LOP3.LUT R7, R7, R24, RZ, 0x3c, !PT ;  /* 0x0000001807076212 */ /* 0x004fc600078e3cff */
[----:B------:R-:W2:Y:S01]  /*24f0*/  @P0 LDG.E R24, desc[UR8][R10.64+0x134] ;  /* 0x000134080a180981 */ /* 0x000ea2000c1e1900 */
[----:B------:R-:W-:-:S04]  /*2500*/  UIADD3 UR4, UPT, UPT, UR4, 0x10, URZ ;  /* 0x0000001004047890 */ /* 0x000fc8000fffe0ff */
[----:B------:R-:W-:Y:S01]  /*2510*/  UISETP.NE.AND UP0, UPT, UR4, 0x20, UPT ;  /* 0x000000200400788c */ /* 0x000fe2000bf05270 */
[----:B----4-:R-:W-:Y:S02]  /*2520*/  @P6 LOP3.LUT R2, R2, R21, RZ, 0x3c, !PT ;  /* 0x0000001502026212 */ /* 0x010fe400078e3cff */
[----:B------:R-:W-:Y:S02]  /*2530*/  @P6 LOP3.LUT R3, R3, R20, RZ, 0x3c, !PT ;  /* 0x0000001403036212 */ /* 0x000fe400078e3cff */
[----:B------:R-:W-:Y:S02]  /*2540*/  @P0 LOP3.LUT R2, R2, R25, RZ, 0x3c, !PT ;  /* 0x0000001902020212 */ /* 0x000fe400078e3cff */
[----:B------:R-:W-:Y:S02]  /*2550*/  @P0 LOP3.LUT R4, R4, R23, RZ, 0x3c, !PT ;  /* 0x0000001704040212 */ /* 0x000fe400078e3cff */
[----:B------:R-:W-:Y:S02]  /*2560*/  @P0 LOP3.LUT R3, R3, R26, RZ, 0x3c, !PT ;  /* 0x0000001a03030212 */ /* 0x000fe400078e3cff */
[----:B---3--:R-:W-:-:S02]  /*2570*/  @P0 LOP3.LUT R7, R7, R22, RZ, 0x3c, !PT ;  /* 0x0000001607070212 */ /* 0x008fc400078e3cff */
[----:B--2---:R-:W-:Y:S01]  /*2580*/  @P0 LOP3.LUT R5, R5, R24, RZ, 0x3c, !PT ;  /* 0x0000001805050212 */ /* 0x004fe200078e3cff */
[----:B------:R-:W-:Y:S06]  /*2590*/  BRA.U UP0, `(.L_x_8) ;  /* 0xfffffff5004c7547 */ /* 0x000fec000b83ffff */
[----:B------:R-:W-:-:S05]  /*25a0*/  VIADD R18, R18, 0x1 ;  /* 0x0000000112127836 */ /* 0x000fca0000000000 */
[----:B------:R-:W-:-:S13]  /*25b0*/  ISETP.NE.AND P0, PT, R18, 0x5, PT ;  /* 0x000000051200780c */ /* 0x000fda0003f05270 */
[----:B------:R-:W-:Y:S05]  /*25c0*/  @P0 BRA `(.L_x_9) ;  /* 0xfffffff400300947 */ /* 0x000fea000383ffff */
[----:B------:R3:W-:Y:S04]  /*25d0*/  STL [R1+0x4], R7 ;  /* 0x0000040701007387 */ /* 0x0007e80000100800 */
[----:B------:R3:W-:Y:S04]  /*25e0*/  STL.64 [R1+0x8], R4 ;  /* 0x0000080401007387 */ /* 0x0007e80000100a00 */
[----:B------:R3:W-:Y:S02]  /*25f0*/  STL.64 [R1+0x10], R2 ;  /* 0x0000100201007387 */ /* 0x0007e40000100a00 */
.L_x_3:
[----:B------:R-:W-:Y:S05]  /*2600*/  BSYNC.RECONVERGENT B1 ;  /* 0x0000000000017941 */ /* 0x000fea0003800200 */
.L_x_2:
[C---:B------:R-:W-:Y:S01]  /*2610*/  ISETP.GT.U32.AND P0, PT, R13.reuse, 0x3, PT ;  /* 0x000000030d00780c */ /* 0x040fe20003f04070 */
[----:B------:R-:W-:Y:S01]  /*2620*/  VIADD R12, R12, 0x1 ;  /* 0x000000010c0c7836 */ /* 0x000fe20000000000 */
[--C-:B------:R-:W-:Y:S02]  /*2630*/  SHF.R.U64 R13, R13, 0x2, R14.reuse ;  /* 0x000000020d0d7819 */ /* 0x100fe4000000120e */
[----:B------:R-:W-:Y:S02]  /*2640*/  ISETP.GT.U32.AND.EX P0, PT, R14, RZ, PT, P0 ;  /* 0x000000ff0e00720c */ /* 0x000fe40003f04100 */
[----:B------:R-:W-:-:S11]  /*2650*/  SHF.R.U32.HI R14, RZ, 0x2, R14 ;  /* 0x00000002ff0e7819 */ /* 0x000fd6000001160e */
[----:B------:R-:W-:Y:S05]  /*2660*/  @P0 BRA `(.L_x_10) ;  /* 0xffffffd800cc0947 */ /* 0x000fea000383ffff */
.L_x_1:
[----:B------:R-:W-:Y:S05]  /*2670*/  BSYNC.RECONVERGENT B0 ;  /* 0x0000000000007941 */ /* 0x000fea0003800200 */
.L_x_0:
[----:B------:R-:W4:Y:S01]  /*2680*/  S2R R17, SR_TID.X ;  /* 0x0000000000117919 */ /* 0x000f220000002100 */
[----:B------:R-:W5:Y:S01]  /*2690*/  S2UR UR5, SR_CgaCtaId ;  /* 0x00000000000579c3 */ /* 0x000f620000008800 */
[----:B------:R-:W-:Y:S01]  /*26a0*/  UMOV UR4, 0x400 ;  /* 0x0000040000047882 */ /* 0x000fe20000000000 */
[----:B------:R-:W0:Y:S02]  /*26b0*/  LDCU UR6, c[0x0][0x388] ;  /* 0x00007100ff0677ac */ /* 0x000e240008000800 */
[----:B0-----:R-:W-:Y:S02]  /*26c0*/  UISETP.GE.AND UP0, UPT, UR6, 0x1, UPT ;  /* 0x000000010600788c */ /* 0x001fe4000bf06270 */
[----:B-----5:R-:W-:-:S06]  /*26d0*/  ULEA UR4, UR5, UR4, 0x18 ;  /* 0x0000000405047291 */ /* 0x020fcc000f8ec0ff */
[----:B----4-:R-:W-:-:S05]  /*26e0*/  LEA R8, R17, UR4, 0x3 ;  /* 0x0000000411087c11 */ /* 0x010fca000f8e18ff */
[----:B------:R0:W-:Y:S01]  /*26f0*/  STS.64 [R8], RZ ;  /* 0x000000ff08007388 */ /* 0x0001e20000000a00 */
[----:B------:R-:W-:Y:S05]  /*2700*/  BRA.U !UP0, `(.L_x_11) ;  /* 0x00000009086c7547 */ /* 0x000fea000b800000 */
[----:B------:R-:W-:Y:S01]  /*2710*/  UISETP.GE.U32.AND UP0, UPT, UR6, 0x4, UPT ;  /* 0x000000040600788c */ /* 0x000fe2000bf06070 */
[----:B------:R-:W-:Y:S01]  /*2720*/  IMAD.MOV.U32 R10, RZ, RZ, RZ ;  /* 0x000000ffff0a7224 */ /* 0x000fe200078e00ff */
[----:B------:R-:W-:Y:S01]  /*2730*/  ULOP3.LUT UR5, UR6, 0x3, URZ, 0xc0, !UPT ;  /* 0x0000000306057892 */ /* 0x000fe2000f8ec0ff */
[----:B------:R-:W-:-:S06]  /*2740*/  IMAD.MOV.U32 R9, RZ, RZ, RZ ;  /* 0x000000ffff097224 */ /* 0x000fcc00078e00ff */
[----:B------:R-:W-:Y:S05]  /*2750*/  BRA.U !UP0, `(.L_x_12) ;  /* 0x0000000508b87547 */ /* 0x000fea000b800000 */
[----:B-1----:R-:W-:Y:S01]  /*2760*/  IMAD R6, R16, -0x658354e5, R15 ;  /* 0x9a7cab1b10067824 */ /* 0x002fe200078e020f */
[----:B------:R-:W-:Y:S01]  /*2770*/  ULOP3.LUT UR6, UR6, 0x7ffffffc, URZ, 0xc0, !UPT ;  /* 0x7ffffffc06067892 */ /* 0x000fe2000f8ec0ff */
[----:B------:R-:W-:Y:S02]  /*2780*/  IMAD.MOV.U32 R10, RZ, RZ, RZ ;  /* 0x000000ffff0a7224 */ /* 0x000fe400078e00ff */
[----:B------:R-:W-:Y:S01]  /*2790*/  IMAD.MOV.U32 R9, RZ, RZ, RZ ;  /* 0x000000ffff097224 */ /* 0x000fe200078e00ff */
[----:B------:R-:W-:Y:S01]  /*27a0*/  UIADD3 UR6, UPT, UPT, -UR6, URZ, URZ ;  /* 0x000000ff06067290 */ /* 0x000fe2000fffe1ff */
[----:B------:R-:W-:-:S11]  /*27b0*/  VIADD R6, R6, 0x912ef1 ;  /* 0x00912ef106067836 */ /* 0x000fd60000000000 */
.L_x_13:
[----:B------:R-:W-:Y:S01]  /*27c0*/  SHF.R.U32.HI R12, RZ, 0x2, R7 ;  /* 0x00000002ff0c7819 */ /* 0x000fe20000011607 */
[----:B------:R-:W-:Y:S01]  /*27d0*/  UIADD3 UR6, UPT, UPT, UR6, 0x4, URZ ;  /* 0x0000000406067890 */ /* 0x000fe2000fffe0ff */
[----:B------:R-:W-:Y:S02]  /*27e0*/  SHF.R.U32.HI R13, RZ, 0x2, R4 ;  /* 0x00000002ff0d7819 */ /* 0x000fe40000011604 */
[----:B------:R-:W-:Y:S01]  /*27f0*/  LOP3.LUT R12, R12, R7, RZ, 0x3c, !PT ;  /* 0x000000070c0c7212 */ /* 0x000fe200078e3cff */
[----:B--23--:R-:W-:Y:S01]  /*2800*/  IMAD.SHL.U32 R7, R3, 0x10, RZ ;  /* 0x0000001003077824 */ /* 0x00cfe200078e00ff */
[----:B------:R-:W-:Y:S01]  /*2810*/  LOP3.LUT R13, R13, R4, RZ, 0x3c, !PT ;  /* 0x000000040d0d7212 */ /* 0x000fe200078e3cff */
[----:B------:R-:W-:Y:S01]  /*2820*/  UISETP.NE.AND UP0, UPT, UR6, URZ, UPT ;  /* 0x000000ff0600728c */ /* 0x000fe2000bf05270 */
[----:B------:R-:W-:Y:S01]  /*2830*/  SHF.R.U32.HI R14, RZ, 0x2, R5 ;  /* 0x00000002ff0e7819 */ /* 0x000fe20000011605 */
[----:B------:R-:W-:Y:S01]  /*2840*/  IMAD.SHL.U32 R11, R12, 0x2, RZ ;  /* 0x000000020c0b7824 */ /* 0x000fe200078e00ff */
[----:B------:R-:W-:-:S02]  /*2850*/  SHF.R.U32.HI R16, RZ, 0x2, R3 ;  /* 0x00000002ff107819 */ /* 0x000fc40000011603 */
[----:B------:R-:W-:Y:S02]  /*2860*/  LOP3.LUT R5, R14, R5, RZ, 0x3c, !PT ;  /* 0x000000050e057212 */ /* 0x000fe400078e3cff */
[----:B------:R-:W-:Y:S01]  /*2870*/  LOP3.LUT R12, R12, R11, R7, 0x96, !PT ;  /* 0x0000000b0c0c7212 */ /* 0x000fe200078e9607 */
[----:B------:R-:W-:Y:S01]  /*2880*/  IMAD.SHL.U32 R7, R13, 0x2, RZ ;  /* 0x000000020d077824 */ /* 0x000fe200078e00ff */
[----:B------:R-:W-:Y:S02]  /*2890*/  SHF.R.U32.HI R11, RZ, 0x2, R2 ;  /* 0x00000002ff0b7819 */ /* 0x000fe40000011602 */
[-C--:B------:R-:W-:Y:S02]  /*28a0*/  LOP3.LUT R4, R12, R3.reuse, RZ, 0x3c, !PT ;  /* 0x000000030c047212 */ /* 0x080fe400078e3cff */
[----:B------:R-:W-:Y:S02]  /*28b0*/  LOP3.LUT R11, R11, R2, RZ, 0x3c, !PT ;  /* 0x000000020b0b7212 */ /* 0x000fe400078e3cff */
[----:B------:R-:W-:Y:S01]  /*28c0*/  LOP3.LUT R16, R16, R3, RZ, 0x3c, !PT ;  /* 0x0000000310107212 */ /* 0x000fe200078e3cff */
[----:B------:R-:W-:-:S05]  /*28d0*/  IMAD.SHL.U32 R12, R4, 0x10, RZ ;  /* 0x00000010040c7824 */ /* 0x000fca00078e00ff */
[----:B------:R-:W-:Y:S02]  /*28e0*/  LOP3.LUT R7, R13, R7, R12, 0x96, !PT ;  /* 0x000000070d077212 */ /* 0x000fe400078e960c */
[----:B------:R-:W-:Y:S02]  /*28f0*/  SHF.R.U32.HI R13, RZ, 0x2, R4 ;  /* 0x00000002ff0d7819 */ /* 0x000fe40000011604 */
[-C--:B------:R-:W-:Y:S01]  /*2900*/  LOP3.LUT R14, R7, R4.reuse, RZ, 0x3c, !PT ;  /* 0x00000004070e7212 */ /* 0x080fe200078e3cff */
[----:B------:R-:W-:Y:S01]  /*2910*/  IMAD.SHL.U32 R7, R5, 0x2, RZ ;  /* 0x0000000205077824 */ /* 0x000fe200078e00ff */
[----:B------:R-:W-:Y:S02]  /*2920*/  LOP3.LUT R13, R13, R4, RZ, 0x3c, !PT ;  /* 0x000000040d0d7212 */ /* 0x000fe400078e3cff */
[----:B------:R-:W-:Y:S01]  /*2930*/  SHF.R.U32.HI R19, RZ, 0x2, R14 ;  /* 0x00000002ff137819 */ /* 0x000fe2000001160e */
[----:B------:R-:W-:Y:S02]  /*2940*/  IMAD.SHL.U32 R12, R14, 0x10, RZ ;  /* 0x000000100e0c7824 */ /* 0x000fe400078e00ff */
[----:B------:R-:W-:Y:S01]  /*2950*/  IMAD.SHL.U32 R15, R13, 0x2, RZ ;  /* 0x000000020d0f7824 */ /* 0x000fe200078e00ff */
[----:B------:R-:W-:-:S02]  /*2960*/  LOP3.LUT R19, R19, R14, RZ, 0x3c, !PT ;  /* 0x0000000e13137212 */ /* 0x000fc400078e3cff */
[----:B------:R-:W-:Y:S01]  /*2970*/  LOP3.LUT R7, R5, R7, R12, 0x96, !PT ;  /* 0x0000000705077212 */ /* 0x000fe200078e960c */
[----:B------:R-:W-:-:S03]  /*2980*/  IMAD.SHL.U32 R5, R11, 0x2, RZ ;  /* 0x000000020b057824 */ /* 0x000fc600078e00ff */
[----:B------:R-:W-:-:S04]  /*2990*/  LOP3.LUT R2, R7, R14, RZ, 0x3c, !PT ;  /* 0x0000000e07027212 */ /* 0x000fc800078e3cff */
[----:B------:R-:W-:Y:S01]  /*29a0*/  SHF.R.U32.HI R21, RZ, 0x2, R2 ;  /* 0x00000002ff157819 */ /* 0x000fe20000011602 */
[----:B------:R-:W-:-:S03]  /*29b0*/  IMAD.SHL.U32 R12, R2, 0x10, RZ ;  /* 0x00000010020c7824 */ /* 0x000fc600078e00ff */
[-C--:B------:R-:W-:Y:S02]  /*29c0*/  LOP3.LUT R21, R21, R2.reuse, RZ, 0x3c, !PT ;  /* 0x0000000215157212 */ /* 0x080fe400078e3cff */
[----:B------:R-:W-:Y:S01]  /*29d0*/  LOP3.LUT R5, R11, R5, R12, 0x96, !PT ;  /* 0x000000050b057212 */ /* 0x000fe200078e960c */
[----:B------:R-:W-:Y:S02]  /*29e0*/  IMAD.SHL.U32 R12, R16, 0x2, RZ ;  /* 0x00000002100c7824 */ /* 0x000fe400078e00ff */
[----:B------:R-:W-:Y:S01]  /*29f0*/  VIADD R11, R6, 0xffd3c1d8 ;  /* 0xffd3c1d8060b7836 */ /* 0x000fe20000000000 */
[----:B------:R-:W-:-:S04]  /*2a00*/  LOP3.LUT R7, R5, R2, RZ, 0x3c, !PT ;  /* 0x0000000205077212 */ /* 0x000fc800078e3cff */
[----:B------:R-:W-:Y:S01]  /*2a10*/  IADD3 R3, PT, PT, R11, 0x587c5, R4 ;  /* 0x000587c50b037810 */ /* 0x000fe20007ffe004 */
[----:B------:R-:W-:-:S03]  /*2a20*/  IMAD.SHL.U32 R5, R7, 0x10, RZ ;  /* 0x0000001007057824 */ /* 0x000fc600078e00ff */
[----:B------:R-:W-:Y:S02]  /*2a30*/  I2FP.F32.U32 R3, R3 ;  /* 0x0000000300037245 */ /* 0x000fe40000201000 */
[----:B------:R-:W-:Y:S01]  /*2a40*/  LOP3.LUT R16, R16, R12, R5, 0x96, !PT ;  /* 0x0000000c10107212 */ /* 0x000fe200078e9605 */
[----:B------:R-:W-:Y:S01]  /*2a50*/  IMAD.MOV.U32 R12, RZ, RZ, 0x2f800000 ;  /* 0x2f800000ff0c7424 */ /* 0x000fe200078e00ff */
[----:B------:R-:W-:Y:S02]  /*2a60*/  IADD3 R5, PT, PT, R11, 0xb0f8a, R14 ;  /* 0x000b0f8a0b057810 */ /* 0x000fe40007ffe00e */
[----:B------:R-:W-:Y:S01]  /*2a70*/  LOP3.LUT R4, R16, R7, RZ, 0x3c, !PT ;  /* 0x0000000710047212 */ /* 0x000fe200078e3cff */
[----:B------:R-:W-:Y:S01]  /*2a80*/  FFMA R3, R3, R12, 1.1641532182693481445e-10 ;  /* 0x2f00000003037423 */ /* 0x000fe2000000000c */
[----:B------:R-:W-:-:S03]  /*2a90*/  I2FP.F32.U32 R5, R5 ;  /* 0x0000000500057245 */ /* 0x000fc60000201000 */
[----:B------:R-:W-:Y:S02]  /*2aa0*/  IMAD.SHL.U32 R16, R4, 0x10, RZ ;  /* 0x0000001004107824 */ /* 0x000fe400078e00ff */
[----:B------:R-:W-:-:S03]  /*2ab0*/  FFMA R5, R5, R12, 1.1641532182693481445e-10 ;  /* 0x2f00000005057423 */ /* 0x000fc6000000000c */
[----:B------:R-:W-:Y:S01]  /*2ac0*/  LOP3.LUT R15, R13, R15, R16, 0x96, !PT ;  /* 0x0000000f0d0f7212 */ /* 0x000fe200078e9610 */
[----:B------:R-:W-:-:S03]  /*2ad0*/  FMUL R14, R5, R5 ;  /* 0x00000005050e7220 */ /* 0x000fc60000400000 */
[----:B------:R-:W-:Y:S01]  /*2ae0*/  LOP3.LUT R5, R15, R4, RZ, 0x3c, !PT ;  /* 0x000000040f057212 */ /* 0x000fe200078e3cff */
[----:B------:R-:W-:Y:S02]  /*2af0*/  IMAD.SHL.U32 R15, R19, 0x2, RZ ;  /* 0x00000002130f7824 */ /* 0x000fe400078e00ff */
[----:B------:R-:W-:Y:S01]  /*2b00*/  FFMA R13, R3, R3, R14 ;  /* 0x00000003030d7223 */ /* 0x000fe2000000000e */
[----:B------:R-:W-:Y:S01]  /*2b10*/  IADD3 R14, PT, PT, R11, 0x161f14, R7 ;  /* 0x00161f140b0e7810 */ /* 0x000fe20007ffe007 */
[----:B------:R-:W-:Y:S01]  /*2b20*/  IMAD.SHL.U32 R16, R5, 0x10, RZ ;  /* 0x0000001005107824 */ /* 0x000fe200078e00ff */
[----:B------:R-:W-:-:S03]  /*2b30*/  IADD3 R3, PT, PT, R11, 0x10974f, R2 ;  /* 0x0010974f0b037810 */ /* 0x000fc60007ffe002 */
[----:B------:R-:W1:Y:S01]  /*2b40*/  F2I.TRUNC.NTZ R13, R13 ;  /* 0x0000000d000d7305 */ /* 0x000e62000020f100 */
[----:B------:R-:W-:Y:S01]  /*2b50*/  LOP3.LUT R16, R19, R15, R16, 0x96, !PT ;  /* 0x0000000f13107212 */ /* 0x000fe200078e9610 */
[----:B------:R-:W-:Y:S01]  /*2b60*/  IMAD.SHL.U32 R19, R21, 0x2, RZ ;  /* 0x0000000215137824 */ /* 0x000fe200078e00ff */
[----:B------:R-:W-:Y:S02]  /*2b70*/  I2FP.F32.U32 R15, R14 ;  /* 0x0000000e000f7245 */ /* 0x000fe40000201000 */
[----:B------:R-:W-:Y:S02]  /*2b80*/  LOP3.LUT R2, R16, R5, RZ, 0x3c, !PT ;  /* 0x0000000510027212 */ /* 0x000fe400078e3cff */
[----:B------:R-:W-:Y:S01]  /*2b90*/  I2FP.F32.U32 R3, R3 ;  /* 0x0000000300037245 */ /* 0x000fe20000201000 */
[----:B------:R-:W-:Y:S01]  /*2ba0*/  FFMA R15, R15, R12, 1.1641532182693481445e-10 ;  /* 0x2f0000000f0f7423 */ /* 0x000fe2000000000c */
[----:B------:R-:W-:Y:S01]  /*2bb0*/  IADD3 R16, PT, PT, R11, 0x212e9e, R5 ;  /* 0x00212e9e0b107810 */ /* 0x000fe20007ffe005 */
[----:B------:R-:W-:-:S02]  /*2bc0*/  IMAD.SHL.U32 R18, R2, 0x10, RZ ;  /* 0x0000001002127824 */ /* 0x000fc400078e00ff */
[----:B------:R-:W-:Y:S01]  /*2bd0*/  FFMA R3, R3, R12, 1.1641532182693481445e-10 ;  /* 0x2f00000003037423 */ /* 0x000fe2000000000c */
[----:B------:R-:W-:Y:S01]  /*2be0*/  FMUL R14, R15, R15 ;  /* 0x0000000f0f0e7220 */ /* 0x000fe20000400000 */
[----:B------:R-:W-:Y:S02]  /*2bf0*/  IADD3 R15, PT, PT, R11, 0x1ba6d9, R4 ;  /* 0x001ba6d90b0f7810 */ /* 0x000fe40007ffe004 */
[----:B------:R-:W-:Y:S01]  /*2c00*/  LOP3.LUT R21, R21, R19, R18, 0x96, !PT ;  /* 0x0000001315157212 */ /* 0x000fe200078e9612 */
[----:B------:R-:W-:Y:S01]  /*2c10*/  FFMA R14, R3, R3, R14 ;  /* 0x00000003030e7223 */ /* 0x000fe2000000000e */
[----:B------:R-:W-:Y:S02]  /*2c20*/  I2FP.F32.U32 R19, R16 ;  /* 0x0000001000137245 */ /* 0x000fe40000201000 */
[----:B------:R-:W-:Y:S02]  /*2c30*/  LOP3.LUT R3, R21, R2, RZ, 0x3c, !PT ;  /* 0x0000000215037212 */ /* 0x000fe400078e3cff */
[----:B------:R-:W-:Y:S01]  /*2c40*/  IADD3 R11, PT, PT, R11, 0x26b663, R2 ;  /* 0x0026b6630b0b7810 */ /* 0x000fe20007ffe002 */
[-C--:B------:R-:W-:Y:S01]  /*2c50*/  FFMA R19, R19, R12.reuse, 1.1641532182693481445e-10 ;  /* 0x2f00000013137423 */ /* 0x080fe2000000000c */
[----:B------:R-:W-:Y:S01]  /*2c60*/  I2FP.F32.U32 R15, R15 ;  /* 0x0000000f000f7245 */ /* 0x000fe20000201000 */
[----:B------:R-:W-:Y:S01]  /*2c70*/  IMAD.IADD R18, R3, 0x1, R6 ;  /* 0x0000000103127824 */ /* 0x000fe200078e0206 */
[----:B------:R-:W-:Y:S01]  /*2c80*/  I2FP.F32.U32 R11, R11 ;  /* 0x0000000b000b7245 */ /* 0x000fe20000201000 */
[----:B------:R-:W-:Y:S01]  /*2c90*/  FMUL R16, R19, R19 ;  /* 0x0000001313107220 */ /* 0x000fe20000400000 */
[----:B------:R-:W2:Y:S01]  /*2ca0*/  F2I.TRUNC.NTZ R14, R14 ;  /* 0x0000000e000e7305 */ /* 0x000ea2000020f100 */
[----:B------:R-:W-:Y:S01]  /*2cb0*/  FFMA R15, R15, R12, 1.1641532182693481445e-10 ;  /* 0x2f0000000f0f7423 */ /* 0x000fe2000000000c */
[----:B------:R-:W-:Y:S01]  /*2cc0*/  I2FP.F32.U32 R19, R18 ;  /* 0x0000001200137245 */ /* 0x000fe20000201000 */
[----:B------:R-:W-:Y:S01]  /*2cd0*/  FFMA R11, R11, R12, 1.1641532182693481445e-10 ;  /* 0x2f0000000b0b7423 */ /* 0x000fe2000000000c */
[----:B-1----:R-:W-:Y:S01]  /*2ce0*/  IADD3 R13, PT, PT, -R13, 0x1, RZ ;  /* 0x000000010d0d7810 */ /* 0x002fe20007ffe1ff */
[----:B------:R-:W-:-:S02]  /*2cf0*/  FFMA R16, R15, R15, R16 ;  /* 0x0000000f0f107223 */ /* 0x000fc40000000010 */
[----:B------:R-:W-:-:S04]  /*2d00*/  FFMA R19, R19, R12, 1.1641532182693481445e-10 ;  /* 0x2f00000013137423 */ /* 0x000fc8000000000c */
[----:B------:R-:W-:Y:S01]  /*2d10*/  FMUL R12, R19, R19 ;  /* 0x00000013130c7220 */ /* 0x000fe20000400000 */
[----:B------:R-:W1:Y:S03]  /*2d20*/  F2I.TRUNC.NTZ R16, R16 ;  /* 0x0000001000107305 */ /* 0x000e66000020f100 */
[----:B------:R-:W-:Y:S01]  /*2d30*/  FFMA R12, R11, R11, R12 ;  /* 0x0000000b0b0c7223 */ /* 0x000fe2000000000c */
[----:B--2---:R-:W-:-:S04]  /*2d40*/  IADD3 R14, PT, PT, -R14, 0x1, RZ ;  /* 0x000000010e0e7810 */ /* 0x004fc80007ffe1ff */
[--C-:B------:R-:W-:Y:S01]  /*2d50*/  IADD3 R15, P0, P1, R14, R10, R13.reuse ;  /* 0x0000000a0e0f7210 */ /* 0x100fe2000791e00d */
[----:B------:R-:W2:Y:S01]  /*2d60*/  F2I.TRUNC.NTZ R12, R12 ;  /* 0x0000000c000c7305 */ /* 0x000ea2000020f100 */
[----:B------:R-:W-:Y:S02]  /*2d70*/  SHF.R.S32.HI R10, RZ, 0x1f, R13 ;  /* 0x0000001fff0a7819 */ /* 0x000fe4000001140d */
[----:B------:R-:W-:Y:S02]  /*2d80*/  SHF.R.S32.HI R13, RZ, 0x1f, R14 ;  /* 0x0000001fff0d7819 */ /* 0x000fe4000001140e */
[----:B-1----:R-:W-:Y:S02]  /*2d90*/  IADD3 R11, PT, PT, -R16, 0x1, RZ ;  /* 0x00000001100b7810 */ /* 0x002fe40007ffe1ff */
[----:B------:R-:W-:Y:S02]  /*2da0*/  IADD3.X R13, PT, PT, R13, R9, R10, P0, P1 ;  /* 0x000000090d0d7210 */ /* 0x000fe400007e240a */
[----:B------:R-:W-:-:S02]  /*2db0*/  SHF.R.S32.HI R9, RZ, 0x1f, R11 ;  /* 0x0000001fff097819 */ /* 0x000fc4000001140b */
[----:B--2---:R-:W-:-:S04]  /*2dc0*/  IADD3 R14, PT, PT, -R12, 0x1, RZ ;  /* 0x000000010c0e7810 */ /* 0x004fc80007ffe1ff */
[----:B------:R-:W-:Y:S01]  /*2dd0*/  IADD3 R10, P0, P1, R14, R15, R11 ;  /* 0x0000000f0e0a7210 */ /* 0x000fe2000791e00b */
[----:B------:R-:W-:Y:S01]  /*2de0*/  IMAD.MOV.U32 R11, RZ, RZ, R6 ;  /* 0x000000ffff0b7224 */ /* 0x000fe200078e0006 */
[----:B------:R-:W-:Y:S01]  /*2df0*/  SHF.R.S32.HI R14, RZ, 0x1f, R14 ;  /* 0x0000001fff0e7819 */ /* 0x000fe2000001140e */
[----:B------:R-:W-:-:S03]  /*2e00*/  VIADD R6, R6, 0x2c3e28 ;  /* 0x002c3e2806067836 */ /* 0x000fc60000000000 */
[----:B------:R-:W-:Y:S01]  /*2e10*/  IADD3.X R9, PT, PT, R14, R13, R9, P0, P1 ;  /* 0x0000000d0e097210 */ /* 0x000fe200007e2409 */
[----:B------:R-:W-:Y:S06]  /*2e20*/  BRA.U UP0, `(.L_x_13) ;  /* 0xfffffff900647547 */ /* 0x000fec000b83ffff */
[----:B------:R-:W-:-:S07]  /*2e30*/  IMAD.MOV.U32 R6, RZ, RZ, R11 ;  /* 0x000000ffff067224 */ /* 0x000fce00078e000b */
.L_x_12:
[----:B------:R-:W-:-:S09]  /*2e40*/  UISETP.NE.AND UP0, UPT, UR5, URZ, UPT ;  /* 0x000000ff0500728c */ /* 0x000fd2000bf05270 */
[----:B------:R-:W-:Y:S05]  /*2e50*/  BRA.U !UP0, `(.L_x_14) ;  /* 0x0000000108907547 */ /* 0x000fea000b800000 */
[----:B------:R-:W-:Y:S01]  /*2e60*/  VIADD R11, R6, 0xb0f8a ;  /* 0x000b0f8a060b7836 */ /* 0x000fe20000000000 */
[----:B------:R-:W-:-:S12]  /*2e70*/  UIADD3 UR5, UPT, UPT, -UR5, URZ, URZ ;  /* 0x000000ff05057290 */ /* 0x000fd8000fffe1ff */
.L_x_15:
[----:B-1----:R-:W-:Y:S01]  /*2e80*/  SHF.R.U32.HI R6, RZ, 0x2, R7 ;  /* 0x00000002ff067819 */ /* 0x002fe20000011607 */
[----:B------:R-:W-:Y:S01]  /*2e90*/  UIADD3 UR5, UPT, UPT, UR5, 0x1, URZ ;  /* 0x0000000105057890 */ /* 0x000fe2000fffe0ff */
[----:B------:R-:W-:Y:S02]  /*2ea0*/  SHF.R.U32.HI R13, RZ, 0x2, R4 ;  /* 0x00000002ff0d7819 */ /* 0x000fe40000011604 */
[----:B------:R-:W-:Y:S01]  /*2eb0*/  LOP3.LUT R6, R6, R7, RZ, 0x3c, !PT ;  /* 0x0000000706067212 */ /* 0x000fe200078e3cff */
[----:B--23--:R-:W-:Y:S01]  /*2ec0*/  IMAD.SHL.U32 R7, R3, 0x10, RZ ;  /* 0x0000001003077824 */ /* 0x00cfe200078e00ff */
[----:B------:R-:W-:Y:S01]  /*2ed0*/  LOP3.LUT R13, R13, R4, RZ, 0x3c, !PT ;  /* 0x000000040d0d7212 */ /* 0x000fe200078e3cff */
[----:B------:R-:W-:Y:S02]  /*2ee0*/  UISETP.NE.AND UP0, UPT, UR5, URZ, UPT ;  /* 0x000000ff0500728c */ /* 0x000fe4000bf05270 */
[----:B------:R-:W-:-:S05]  /*2ef0*/  IMAD.SHL.U32 R12, R6, 0x2, RZ ;  /* 0x00000002060c7824 */ /* 0x000fca00078e00ff */
[----:B------:R-:W-:Y:S01]  /*2f00*/  LOP3.LUT R12, R6, R12, R7, 0x96, !PT ;  /* 0x0000000c060c7212 */ /* 0x000fe200078e9607 */
[----:B------:R-:W-:Y:S02]  /*2f10*/  IMAD.MOV.U32 R6, RZ, RZ, R2 ;  /* 0x000000ffff067224 */ /* 0x000fe400078e0002 */
[----:B------:R-:W-:Y:S01]  /*2f20*/  IMAD.SHL.U32 R7, R13, 0x2, RZ ;  /* 0x000000020d077824 */ /* 0x000fe200078e00ff */
[----:B------:R-:W-:Y:S01]  /*2f30*/  LOP3.LUT R2, R12, R3, RZ, 0x3c, !PT ;  /* 0x000000030c027212 */ /* 0x000fe200078e3cff */
[----:B------:R-:W-:-:S04]  /*2f40*/  IMAD.MOV.U32 R12, RZ, RZ, 0x2f800000 ;  /* 0x2f800000ff0c7424 */ /* 0x000fc800078e00ff */
[----:B------:R-:W-:-:S05]  /*2f50*/  IMAD.SHL.U32 R4, R2, 0x10, RZ ;  /* 0x0000001002047824 */ /* 0x000fca00078e00ff */
[----:B------:R-:W-:Y:S02]  /*2f60*/  LOP3.LUT R7, R13, R7, R4, 0x96, !PT ;  /* 0x000000070d077212 */ /* 0x000fe400078e9604 */
[----:B------:R-:W-:Y:S02]  /*2f70*/  IADD3 R4, PT, PT, R11, -0x587c5, R2 ;  /* 0xfffa783b0b047810 */ /* 0x000fe40007ffe002 */
[----:B------:R-:W-:Y:S02]  /*2f80*/  LOP3.LUT R14, R7, R2, RZ, 0x3c, !PT ;  /* 0x00000002070e7212 */ /* 0x000fe400078e3cff */
[----:B------:R-:W-:-:S03]  /*2f90*/  I2FP.F32.U32 R4, R4 ;  /* 0x0000000400047245 */ /* 0x000fc60000201000 */
[----:B------:R-:W-:Y:S02]  /*2fa0*/  IMAD.IADD R7, R14, 0x1, R11 ;  /* 0x000000010e077824 */ /* 0x000fe400078e020b */
[----:B------:R-:W-:Y:S01]  /*2fb0*/  FFMA R4, R4, R12, 1.1641532182693481445e-10 ;  /* 0x2f00000004047423 */ /* 0x000fe2000000000c */
[----:B------:R-:W-:Y:S02]  /*2fc0*/  VIADD R11, R11, 0xb0f8a ;  /* 0x000b0f8a0b0b7836 */ /* 0x000fe40000000000 */
[----:B------:R-:W-:-:S05]  /*2fd0*/  I2FP.F32.U32 R7, R7 ;  /* 0x0000000700077245 */ /* 0x000fca0000201000 */
[----:B------:R-:W-:-:S04]  /*2fe0*/  FFMA R7, R7, R12, 1.1641532182693481445e-10 ;  /* 0x2f00000007077423 */ /* 0x000fc8000000000c */
[----:B------:R-:W-:-:S04]  /*2ff0*/  FMUL R7, R7, R7 ;  /* 0x0000000707077220 */ /* 0x000fc80000400000 */
[----:B------:R-:W-:Y:S01]  /*3000*/  FFMA R12, R4, R4, R7 ;  /* 0x00000004040c7223 */ /* 0x000fe20000000007 */
[----:B------:R-:W-:Y:S02]  /*3010*/  IMAD.MOV.U32 R7, RZ, RZ, R5 ;  /* 0x000000ffff077224 */ /* 0x000fe400078e0005 */
[----:B------:R-:W-:Y:S02]  /*3020*/  IMAD.MOV.U32 R5, RZ, RZ, R3 ;  /* 0x000000ffff057224 */ /* 0x000fe400078e0003 */
[----:B------:R-:W-:Y:S01]  /*3030*/  IMAD.MOV.U32 R3, RZ, RZ, R14 ;  /* 0x000000ffff037224 */ /* 0x000fe200078e000e */
[----:B------:R-:W1:Y:S02]  /*3040*/  F2I.TRUNC.NTZ R12, R12 ;  /* 0x0000000c000c7305 */ /* 0x000e64000020f100 */
[----:B-1----:R-:W-:-:S04]  /*3050*/  IADD3 R4, PT, PT, -R12, 0x1, RZ ;  /* 0x000000010c047810 */ /* 0x002fc80007ffe1ff */
[----:B------:R-:W-:-:S04]  /*3060*/  IADD3 R10, P0, PT, R4, R10, RZ ;  /* 0x0000000a040a7210 */ /* 0x000fc80007f1e0ff */
[----:B------:R-:W-:Y:S01]  /*3070*/  LEA.HI.X.SX32 R9, R4, R9, 0x1, P0 ;  /* 0x0000000904097211 */ /* 0x000fe200000f0eff */
[----:B------:R-:W-:Y:S01]  /*3080*/  IMAD.MOV.U32 R4, RZ, RZ, R6 ;  /* 0x000000ffff047224 */ /* 0x000fe200078e0006 */
[----:B------:R-:W-:Y:S07]  /*3090*/  BRA.U UP0, `(.L_x_15) ;  /* 0xfffffffd00787547 */ /* 0x000fee000b83ffff */
.L_x_14:
[----:B------:R-:W-:-:S05]  /*30a0*/  IMAD.MOV.U32 R11, RZ, RZ, R9 ;  /* 0x000000ffff0b7224 */ /* 0x000fca00078e0009 */
[----:B------:R4:W-:Y:S02]  /*30b0*/  STS.64 [R8], R10 ;  /* 0x0000000a08007388 */ /* 0x0009e40000000a00 */
.L_x_11:
[----:B------:R-:W-:Y:S01]  /*30c0*/  BAR.SYNC.DEFER_BLOCKING 0x0 ;  /* 0x0000000000007b1d */ /* 0x000fe20000010000 */
[----:B------:R-:W-:-:S13]  /*30d0*/  ISETP.NE.AND P0, PT, R17, RZ, PT ;  /* 0x000000ff1100720c */ /* 0x000fda0003f05270 */
[----:B------:R-:W-:Y:S05]  /*30e0*/  @P0 EXIT ;  /* 0x000000000000094d */ /* 0x000fea0003800000 */
[----:B-123--:R-:W1:Y:S01]  /*30f0*/  LDC.64 R2, c[0x0][0x380] ;  /* 0x0000e000ff027b82 */ /* 0x00ee620000000a00 */
[----:B------:R-:W-:Y:S02]  /*3100*/  IMAD.MOV.U32 R25, RZ, RZ, RZ ;  /* 0x000000ffff197224 */ /* 0x000fe400078e00ff */
[----:B------:R-:W-:Y:S02]  /*3110*/  IMAD.MOV.U32 R27, RZ, RZ, RZ ;  /* 0x000000ffff1b7224 */ /* 0x000fe400078e00ff */
[----:B-1----:R-:W-:-:S04]  /*3120*/  IMAD.WIDE.U32 R2, R0, 0x8, R2 ;  /* 0x0000000800027825 */ /* 0x002fc800078e0002 */
[----:B------:R-:W-:-:S07]  /*3130*/  IMAD.MOV.U32 R0, RZ, RZ, 0x80 ;  /* 0x00000080ff007424 */ /* 0x000fce00078e00ff */
.L_x_16:
[----:B------:R-:W1:Y:S04]  /*3140*/  LDS.128 R4, [R0+UR4+-0x80] ;  /* 0xffff800400047984 */ /* 0x000e680008000c00 */
[----:B0---4-:R-:W0:Y:S04]  /*3150*/  LDS.128 R8, [R0+UR4+-0x70] ;  /* 0xffff900400087984 */ /* 0x011e280008000c00 */
[----:B------:R-:W2:Y:S04]  /*3160*/  LDS.128 R12, [R0+UR4+-0x60] ;  /* 0xffffa004000c7984 */ /* 0x000ea80008000c00 */
[----:B------:R-:W3:Y:S04]  /*3170*/  LDS.128 R16, [R0+UR4+-0x50] ;  /* 0xffffb00400107984 */ /* 0x000ee80008000c00 */
[----:B------:R-:W4:Y:S01]  /*3180*/  LDS.128 R20, [R0+UR4+-0x40] ;  /* 0xffffc00400147984 */ /* 0x000f220008000c00 */
[----:B-1----:R-:W-:-:S04]  /*3190*/  IADD3 R25, P0, P1, R6, R25, R4 ;  /* 0x0000001906197210 */ /* 0x002fc8000791e004 */
[----:B------:R-:W-:Y:S02]  /*31a0*/  IADD3.X R27, PT, PT, R7, R27, R5, P0, P1 ;  /* 0x0000001b071b7210 */ /* 0x000fe400007e2405 */
[----:B------:R-:W1:Y:S01]  /*31b0*/  LDS.128 R4, [R0+UR4+-0x30] ;  /* 0xffffd00400047984 */ /* 0x000e620008000c00 */
[----:B0-----:R-:W-:-:S04]  /*31c0*/  IADD3 R25, P0, P1, R10, R25, R8 ;  /* 0x000000190a197210 */ /* 0x001fc8000791e008 */
[----:B------:R-:W-:Y:S02]  /*31d0*/  IADD3.X R27, PT, PT, R11, R27, R9, P0, P1 ;  /* 0x0000001b0b1b7210 */ /* 0x000fe400007e2409 */
[----:B--2---:R-:W-:Y:S01]  /*31e0*/  IADD3 R25, P0, P1, R14, R25, R12 ;  /* 0x000000190e197210 */ /* 0x004fe2000791e00c */
[----:B------:R-:W0:Y:S03]  /*31f0*/  LDS.128 R8, [R0+UR4+-0x20] ;  /* 0xffffe00400087984 */ /* 0x000e260008000c00 */
[----:B------:R-:W-:Y:S02]  /*3200*/  IADD3.X R27, PT, PT, R15, R27, R13, P0, P1 ;  /* 0x0000001b0f1b7210 */ /* 0x000fe400007e240d */
[----:B---3--:R-:W-:Y:S01]  /*3210*/  IADD3 R25, P0, P1, R18, R25, R16 ;  /* 0x0000001912197210 */ /* 0x008fe2000791e010 */
[----:B------:R-:W2:Y:S03]  /*3220*/  LDS.128 R12, [R0+UR4+-0x10] ;  /* 0xfffff004000c7984 */ /* 0x000ea60008000c00 */
[----:B------:R-:W-:-:S02]  /*3230*/  IADD3.X R27, PT, PT, R19, R27, R17, P0, P1 ;  /* 0x0000001b131b7210 */ /* 0x000fc400007e2411 */
[----:B------:R-:W3:Y:S01]  /*3240*/  LDS.128 R16, [R0+UR4] ;  /* 0x0000000400107984 */ /* 0x000ee20008000c00 */
[----:B----4-:R-:W-:-:S04]  /*3250*/  IADD3 R25, P0, P1, R22, R25, R20 ;  /* 0x0000001916197210 */ /* 0x010fc8000791e014 */
[----:B------:R-:W-:Y:S02]  /*3260*/  IADD3.X R27, PT, PT, R23, R27, R21, P0, P1 ;  /* 0x0000001b171b7210 */ /* 0x000fe400007e2415 */
[----:B------:R-:W4:Y:S01]  /*3270*/  LDS.128 R20, [R0+UR4+0x10] ;  /* 0x0000100400147984 */ /* 0x000f220008000c00 */
[----:B-1----:R-:W-:-:S04]  /*3280*/  IADD3 R25, P0, P1, R6, R25, R4 ;  /* 0x0000001906197210 */ /* 0x002fc8000791e004 */
[----:B------:R-:W-:Y:S02]  /*3290*/  IADD3.X R27, PT, PT, R7, R27, R5, P0, P1 ;  /* 0x0000001b071b7210 */ /* 0x000fe400007e2405 */
[----:B------:R-:W1:Y:S01]  /*32a0*/  LDS.128 R4, [R0+UR4+0x20] ;  /* 0x0000200400047984 */ /* 0x000e620008000c00 */
[----:B0-----:R-:W-:-:S04]  /*32b0*/  IADD3 R25, P0, P1, R10, R25, R8 ;  /* 0x000000190a197210 */ /* 0x001fc8000791e008 */
[----:B------:R-:W-:Y:S02]  /*32c0*/  IADD3.X R27, PT, PT, R11, R27, R9, P0, P1 ;  /* 0x0000001b0b1b7210 */ /* 0x000fe400007e2409 */
[----:B--2---:R-:W-:Y:S01]  /*32d0*/  IADD3 R25, P0, P1, R14, R25, R12 ;  /* 0x000000190e197210 */ /* 0x004fe2000791e00c */
[----:B------:R-:W0:Y:S03]  /*32e0*/  LDS.128 R8, [R0+UR4+0x30] ;  /* 0x0000300400087984 */ /* 0x000e260008000c00 */
[----:B------:R-:W-:Y:S02]  /*32f0*/  IADD3.X R27, PT, PT, R15, R27, R13, P0, P1 ;  /* 0x0000001b0f1b7210 */ /* 0x000fe400007e240d */
[----:B---3--:R-:W-:Y:S01]  /*3300*/  IADD3 R25, P0, P1, R18, R25, R16 ;  /* 0x0000001912197210 */ /* 0x008fe2000791e010 */
[----:B------:R-:W2:Y:S03]  /*3310*/  LDS.128 R12, [R0+UR4+0x40] ;  /* 0x00004004000c7984 */ /* 0x000ea60008000c00 */
[----:B------:R-:W-:-:S02]  /*3320*/  IADD3.X R27, PT, PT, R19, R27, R17, P0, P1 ;  /* 0x0000001b131b7210 */ /* 0x000fc400007e2411 */
[----:B------:R-:W3:Y:S01]  /*3330*/  LDS.128 R16, [R0+UR4+0x50] ;  /* 0x0000500400107984 */ /* 0x000ee20008000c00 */
[----:B----4-:R-:W-:-:S04]  /*3340*/  IADD3 R25, P0, P1, R22, R25, R20 ;  /* 0x0000001916197210 */ /* 0x010fc8000791e014 */
[----:B------:R-:W-:Y:S02]  /*3350*/  IADD3.X R27, PT, PT, R23, R27, R21, P0, P1 ;  /* 0x0000001b171b7210 */ /* 0x000fe400007e2415 */
[----:B------:R-:W4:Y:S01]  /*3360*/  LDS.128 R20, [R0+UR4+0x60] ;  /* 0x0000600400147984 */ /* 0x000f220008000c00 */
[----:B-1----:R-:W-:-:S04]  /*3370*/  IADD3 R25, P0, P1, R6, R25, R4 ;  /* 0x0000001906197210 */ /* 0x002fc8000791e004 */
[----:B------:R-:W-:Y:S02]  /*3380*/  IADD3.X R27, PT, PT, R7, R27, R5, P0, P1 ;  /* 0x0000001b071b7210 */ /* 0x000fe400007e2405 */
[----:B------:R1:W5:Y:S01]  /*3390*/  LDS.128 R4, [R0+UR4+0x70] ;  /* 0x0000700400047984 */ /* 0x0003620008000c00 */
[----:B0-----:R-:W-:-:S04]  /*33a0*/  IADD3 R25, P0, P1, R10, R25, R8 ;  /* 0x000000190a197210 */ /* 0x001fc8000791e008 */
[----:B------:R-:W-:Y:S01]  /*33b0*/  IADD3.X R9, PT, PT, R11, R27, R9, P0, P1 ;  /* 0x0000001b0b097210 */ /* 0x000fe200007e2409 */
[----:B-1----:R-:W-:Y:S01]  /*33c0*/  VIADD R0, R0, 0x100 ;  /* 0x0000010000007836 */ /* 0x002fe20000000000 */
[----:B--2---:R-:W-:-:S04]  /*33d0*/  IADD3 R25, P2, P3, R14, R25, R12 ;  /* 0x000000190e197210 */ /* 0x004fc80007b5e00c */
[----:B------:R-:W-:Y:S02]  /*33e0*/  IADD3.X R13, PT, PT, R15, R9, R13, P2, P3 ;  /* 0x000000090f0d7210 */ /* 0x000fe400017e640d */
[----:B---3--:R-:W-:-:S04]  /*33f0*/  IADD3 R25, P0, P1, R18, R25, R16 ;  /* 0x0000001912197210 */ /* 0x008fc8000791e010 */
[----:B------:R-:W-:Y:S02]  /*3400*/  IADD3.X R17, PT, PT, R19, R13, R17, P0, P1 ;  /* 0x0000000d13117210 */ /* 0x000fe400007e2411 */
[----:B------:R-:W-:Y:S02]  /*3410*/  ISETP.NE.AND P0, PT, R0, 0x2080, PT ;  /* 0x000020800000780c */ /* 0x000fe40003f05270 */
[----:B----4-:R-:W-:-:S04]  /*3420*/  IADD3 R25, P2, P3, R22, R25, R20 ;  /* 0x0000001916197210 */ /* 0x010fc80007b5e014 */
[----:B------:R-:W-:Y:S02]  /*3430*/  IADD3.X R21, PT, PT, R23, R17, R21, P2, P3 ;  /* 0x0000001117157210 */ /* 0x000fe400017e6415 */
[----:B-----5:R-:W-:-:S04]  /*3440*/  IADD3 R25, P1, P4, R6, R25, R4 ;  /* 0x0000001906197210 */ /* 0x020fc80007c3e004 */
[----:B------:R-:W-:Y:S01]  /*3450*/  IADD3.X R27, PT, PT, R7, R21, R5, P1, P4 ;  /* 0x00000015071b7210 */ /* 0x000fe20000fe8405 */
[----:B------:R-:W-:Y:S08]  /*3460*/  @P0 BRA `(.L_x_16) ;  /* 0xfffffffc00340947 */ /* 0x000ff0000383ffff */
[----:B------:R-:W-:Y:S02]  /*3470*/  IMAD.MOV.U32 R4, RZ, RZ, R25 ;  /* 0x000000ffff047224 */ /* 0x000fe400078e0019 */
[----:B------:R-:W-:-:S05]  /*3480*/  IMAD.MOV.U32 R5, RZ, RZ, R27 ;  /* 0x000000ffff057224 */ /* 0x000fca00078e001b */
[----:B------:R-:W-:Y:S01]  /*3490*/  STG.E.64 desc[UR8][R2.64], R4 ;  /* 0x0000000402007986 */ /* 0x000fe2000c101b08 */
[----:B------:R-:W-:Y:S05]  /*34a0*/  EXIT ;  /* 0x000000000000794d */ /* 0x000fea0003800000 */
.L_x_17:
[----:B------:R-:W-:-:S00]  /*34b0*/  BRA `(.L_x_17) ;  /* 0xfffffffc00fc7947 */ /* 0x000fc0000383ffff */
[----:B------:R-:W-:-:S00]  /*34c0*/  NOP ;  /* 0x0000000000007918 */ /* 0x000fc00000000000 */
        /* <DEDUP_REMOVED lines=11> */
.L_x_18:


//--------------------- .nv.global.init           --------------------------
	.section	.nv.global.init,"aw",@progbits
	.align	4
.nv.global.init:
	.type		mrg32k3aM1SubSeq,@object
	.size		mrg32k3aM1SubSeq,(mrg32k3aM2SubSeq - mrg32k3aM1SubSeq)
mrg32k3aM1SubSeq:
        /*0000*/ 	.byte	0x0b, 0xcc, 0xee, 0x04, 0x73, 0x29, 0x8b, 0x6f, 0xf6, 0x53, 0x03, 0xf6, 0x23, 0xf6, 0xea, 0xda
        /* <DEDUP_REMOVED lines=125> */
	.type		mrg32k3aM2SubSeq,@object
	.size		mrg32k3aM2SubSeq,(mrg32k3aM1 - mrg32k3aM2SubSeq)
mrg32k3aM2SubSeq:
        /* <DEDUP_REMOVED lines=126> */
	.type		mrg32k3aM1,@object
	.size		mrg32k3aM1,(mrg32k3aM1Seq - mrg32k3aM1)
mrg32k3aM1:
        /* <DEDUP_REMOVED lines=144> */
	.type		mrg32k3aM1Seq,@object
	.size		mrg32k3aM1Seq,(mrg32k3aM2 - mrg32k3aM1Seq)
mrg32k3aM1Seq:
        /* <DEDUP_REMOVED lines=144> */
	.type		mrg32k3aM2,@object
	.size		mrg32k3aM2,(mrg32k3aM2Seq - mrg32k3aM2)
mrg32k3aM2:
        /* <DEDUP_REMOVED lines=144> */
	.type		mrg32k3aM2Seq,@object
	.size		mrg32k3aM2Seq,(precalc_xorwow_matrix - mrg32k3aM2Seq)
mrg32k3aM2Seq:
        /* <DEDUP_REMOVED lines=144> */
	.type		precalc_xorwow_matrix,@object
	.size		precalc_xorwow_matrix,(precalc_xorwow_offset_matrix - precalc_xorwow_matrix)
precalc_xorwow_matrix:
        /* <DEDUP_REMOVED lines=6400> */
	.type		precalc_xorwow_offset_matrix,@object
	.size		precalc_xorwow_offset_matrix,(.L_1 - precalc_xorwow_offset_matrix)
precalc_xorwow_offset_matrix:
        /* <DEDUP_REMOVED lines=6400> */
.L_1:


//--------------------- .nv.shared._Z7picountPyi  --------------------------
	.section	.nv.shared._Z7picountPyi,"aw",@nobits
	.sectionflags	@""
	.align	8
.nv.shared._Z7picountPyi:
	.zero		9216


//--------------------- .nv.shared.reserved.0     --------------------------
	.section	.nv.shared.reserved.0,"aw",@nobits
	.weak		__nv_reservedSMEM_offset_0_alias
	.size		__nv_reservedSMEM_offset_0_alias, 0, 64
	.other		__nv_reservedSMEM_offset_0_alias,@"STO_CUDA_RESERVED_SHARED STV_DEFAULT"
__nv_reservedSMEM_offset_0_alias:
	.zero		0
	.zero		64


//--------------------- .nv.constant0._Z7picountPyi --------------------------
	.section	.nv.constant0._Z7picountPyi,"a",@progbits
	.sectionflags	@""
	.align	4
.nv.constant0._Z7picountPyi:
	.zero		908


//--------------------- SYMBOLS --------------------------

	.type		.nv.reservedSmem.offset0,@object
	.size		.nv.reservedSmem.offset0,0x4
	.type		.nv.reservedSmem.cap,@object
	.size		.nv.reservedSmem.cap,0x4
